//
// Generated by NVIDIA NVVM Compiler
//
// Compiler Build ID: CL-36424714
// Cuda compilation tools, release 13.0, V13.0.88
// Based on NVVM 20.0.0
//

.version 9.0
.target sm_100
.address_size 64

	// .globl	_Z14softmax_kernelPKfS0_PfiiiS1_S1_
// _ZZ14softmax_kernelPKfS0_PfiiiS1_S1_E2Qs has been demoted
// _ZZ14softmax_kernelPKfS0_PfiiiS1_S1_E2Ks has been demoted
// _ZZ14softmax_kernelPKfS0_PfiiiS1_S1_E7smem_qk has been demoted
// _ZZ12mutal_kernelPKfS0_PfiiiE2Qs has been demoted
// _ZZ12mutal_kernelPKfS0_PfiiiE2Ks has been demoted
// _ZZ12mutal_kernelPKfS0_PfiiiE7smem_qk has been demoted

.visible .entry _Z14softmax_kernelPKfS0_PfiiiS1_S1_(
	.param .u64 .ptr .align 1 _Z14softmax_kernelPKfS0_PfiiiS1_S1__param_0,
	.param .u64 .ptr .align 1 _Z14softmax_kernelPKfS0_PfiiiS1_S1__param_1,
	.param .u64 .ptr .align 1 _Z14softmax_kernelPKfS0_PfiiiS1_S1__param_2,
	.param .u32 _Z14softmax_kernelPKfS0_PfiiiS1_S1__param_3,
	.param .u32 _Z14softmax_kernelPKfS0_PfiiiS1_S1__param_4,
	.param .u32 _Z14softmax_kernelPKfS0_PfiiiS1_S1__param_5,
	.param .u64 .ptr .align 1 _Z14softmax_kernelPKfS0_PfiiiS1_S1__param_6,
	.param .u64 .ptr .align 1 _Z14softmax_kernelPKfS0_PfiiiS1_S1__param_7
)
.maxntid 128
{
	.reg .pred 	%p<17>;
	.reg .b32 	%r<66>;
	.reg .b32 	%f<127>;
	.reg .b64 	%rd<37>;
	// demoted variable
	.shared .align 4 .b8 _ZZ14softmax_kernelPKfS0_PfiiiS1_S1_E2Qs[1024];
	// demoted variable
	.shared .align 4 .b8 _ZZ14softmax_kernelPKfS0_PfiiiS1_S1_E2Ks[1024];
	// demoted variable
	.shared .align 4 .b8 _ZZ14softmax_kernelPKfS0_PfiiiS1_S1_E7smem_qk[1024];
	ld.param.u64 	%rd11, [_Z14softmax_kernelPKfS0_PfiiiS1_S1__param_1];
	ld.param.u64 	%rd12, [_Z14softmax_kernelPKfS0_PfiiiS1_S1__param_2];
	ld.param.u32 	%r26, [_Z14softmax_kernelPKfS0_PfiiiS1_S1__param_3];
	ld.param.u32 	%r27, [_Z14softmax_kernelPKfS0_PfiiiS1_S1__param_4];
	ld.param.u32 	%r28, [_Z14softmax_kernelPKfS0_PfiiiS1_S1__param_5];
	ld.param.u64 	%rd13, [_Z14softmax_kernelPKfS0_PfiiiS1_S1__param_6];
	ld.param.u64 	%rd14, [_Z14softmax_kernelPKfS0_PfiiiS1_S1__param_7];
	cvta.to.global.u64 	%rd1, %rd14;
	cvta.to.global.u64 	%rd2, %rd13;
	mov.u32 	%r29, %ctaid.y;
	mov.u32 	%r30, %ctaid.x;
	mov.u32 	%r1, %tid.x;
	shr.u32 	%r2, %r1, 4;
	and.b32  	%r3, %r1, 15;
	shl.b32 	%r4, %r29, 4;
	shl.b32 	%r5, %r30, 4;
	setp.lt.s32 	%p1, %r28, 1;
	mov.f32 	%f126, 0f00000000;
	@%p1 bra 	$L__BB0_7;
	ld.param.u64 	%rd34, [_Z14softmax_kernelPKfS0_PfiiiS1_S1__param_0];
	mul.lo.s32 	%r32, %r28, %r5;
	mul.lo.s32 	%r33, %r28, %r4;
	add.s32 	%r6, %r4, %r2;
	and.b32  	%r34, %r1, 112;
	or.b32  	%r35, %r34, %r3;
	shl.b32 	%r36, %r35, 2;
	mov.u32 	%r37, _ZZ14softmax_kernelPKfS0_PfiiiS1_S1_E2Qs;
	add.s32 	%r7, %r37, %r36;
	mad.lo.s32 	%r38, %r28, %r2, %r3;
	add.s32 	%r8, %r5, %r3;
	mov.u32 	%r39, _ZZ14softmax_kernelPKfS0_PfiiiS1_S1_E2Ks;
	add.s32 	%r9, %r39, %r36;
	mad.lo.s32 	%r40, %r28, %r3, %r2;
	shl.b32 	%r41, %r1, 2;
	and.b32  	%r42, %r41, 448;
	add.s32 	%r10, %r37, %r42;
	shl.b32 	%r43, %r3, 2;
	add.s32 	%r11, %r39, %r43;
	mul.wide.u32 	%rd15, %r33, 4;
	mul.wide.u32 	%rd16, %r38, 4;
	add.s64 	%rd17, %rd15, %rd16;
	cvta.to.global.u64 	%rd18, %rd34;
	add.s64 	%rd36, %rd18, %rd17;
	mul.wide.u32 	%rd19, %r32, 4;
	mul.wide.u32 	%rd20, %r40, 4;
	add.s64 	%rd21, %rd19, %rd20;
	cvta.to.global.u64 	%rd22, %rd11;
	add.s64 	%rd35, %rd22, %rd21;
	mov.f32 	%f126, 0f00000000;
	mov.b32 	%r64, 0;
	mov.u32 	%r62, %r3;
	mov.u32 	%r63, %r2;
$L__BB0_2:
	setp.ge.u32 	%p2, %r6, %r26;
	setp.ge.u32 	%p3, %r62, %r28;
	mov.f32 	%f124, 0f00000000;
	or.pred  	%p4, %p2, %p3;
	@%p4 bra 	$L__BB0_4;
	ld.global.f32 	%f124, [%rd36];
$L__BB0_4:
	setp.ge.u32 	%p5, %r8, %r27;
	st.shared.f32 	[%r7], %f124;
	setp.ge.u32 	%p6, %r63, %r28;
	mov.f32 	%f125, 0f00000000;
	or.pred  	%p7, %p5, %p6;
	@%p7 bra 	$L__BB0_6;
	ld.global.f32 	%f125, [%rd35];
$L__BB0_6:
	st.shared.f32 	[%r9], %f125;
	bar.sync 	0;
	ld.shared.f32 	%f24, [%r10];
	ld.shared.f32 	%f25, [%r11];
	fma.rn.f32 	%f26, %f24, %f25, %f126;
	ld.shared.f32 	%f27, [%r10+4];
	ld.shared.f32 	%f28, [%r11+64];
	fma.rn.f32 	%f29, %f27, %f28, %f26;
	ld.shared.f32 	%f30, [%r10+8];
	ld.shared.f32 	%f31, [%r11+128];
	fma.rn.f32 	%f32, %f30, %f31, %f29;
	ld.shared.f32 	%f33, [%r10+12];
	ld.shared.f32 	%f34, [%r11+192];
	fma.rn.f32 	%f35, %f33, %f34, %f32;
	ld.shared.f32 	%f36, [%r10+16];
	ld.shared.f32 	%f37, [%r11+256];
	fma.rn.f32 	%f38, %f36, %f37, %f35;
	ld.shared.f32 	%f39, [%r10+20];
	ld.shared.f32 	%f40, [%r11+320];
	fma.rn.f32 	%f41, %f39, %f40, %f38;
	ld.shared.f32 	%f42, [%r10+24];
	ld.shared.f32 	%f43, [%r11+384];
	fma.rn.f32 	%f44, %f42, %f43, %f41;
	ld.shared.f32 	%f45, [%r10+28];
	ld.shared.f32 	%f46, [%r11+448];
	fma.rn.f32 	%f47, %f45, %f46, %f44;
	ld.shared.f32 	%f48, [%r10+32];
	ld.shared.f32 	%f49, [%r11+512];
	fma.rn.f32 	%f50, %f48, %f49, %f47;
	ld.shared.f32 	%f51, [%r10+36];
	ld.shared.f32 	%f52, [%r11+576];
	fma.rn.f32 	%f53, %f51, %f52, %f50;
	ld.shared.f32 	%f54, [%r10+40];
	ld.shared.f32 	%f55, [%r11+640];
	fma.rn.f32 	%f56, %f54, %f55, %f53;
	ld.shared.f32 	%f57, [%r10+44];
	ld.shared.f32 	%f58, [%r11+704];
	fma.rn.f32 	%f59, %f57, %f58, %f56;
	ld.shared.f32 	%f60, [%r10+48];
	ld.shared.f32 	%f61, [%r11+768];
	fma.rn.f32 	%f62, %f60, %f61, %f59;
	ld.shared.f32 	%f63, [%r10+52];
	ld.shared.f32 	%f64, [%r11+832];
	fma.rn.f32 	%f65, %f63, %f64, %f62;
	ld.shared.f32 	%f66, [%r10+56];
	ld.shared.f32 	%f67, [%r11+896];
	fma.rn.f32 	%f68, %f66, %f67, %f65;
	ld.shared.f32 	%f69, [%r10+60];
	ld.shared.f32 	%f70, [%r11+960];
	fma.rn.f32 	%f126, %f69, %f70, %f68;
	bar.sync 	0;
	add.s32 	%r64, %r64, 16;
	add.s64 	%rd36, %rd36, 64;
	add.s64 	%rd35, %rd35, 64;
	add.s32 	%r63, %r63, 16;
	add.s32 	%r62, %r62, 16;
	setp.lt.s32 	%p8, %r64, %r28;
	@%p8 bra 	$L__BB0_2;
$L__BB0_7:
	cvt.rn.f32.s32 	%f71, %r28;
	sqrt.rn.f32 	%f72, %f71;
	div.rn.f32 	%f8, %f126, %f72;
	and.b32  	%r44, %r1, 112;
	or.b32  	%r45, %r44, %r3;
	shl.b32 	%r46, %r45, 2;
	mov.u32 	%r47, _ZZ14softmax_kernelPKfS0_PfiiiS1_S1_E7smem_qk;
	add.s32 	%r48, %r47, %r46;
	st.shared.f32 	[%r48], %f8;
	bar.sync 	0;
	setp.gt.u32 	%p9, %r1, 31;
	@%p9 bra 	$L__BB0_14;
	shl.b32 	%r49, %r1, 5;
	add.s32 	%r51, %r47, %r49;
	ld.shared.f32 	%f9, [%r51];
	ld.shared.f32 	%f10, [%r51+4];
	ld.shared.f32 	%f11, [%r51+8];
	ld.shared.f32 	%f12, [%r51+12];
	ld.shared.f32 	%f13, [%r51+16];
	ld.shared.f32 	%f14, [%r51+20];
	ld.shared.f32 	%f15, [%r51+24];
	ld.shared.f32 	%f16, [%r51+28];
	and.b32  	%r18, %r1, 1;
	setp.eq.b32 	%p10, %r18, 1;
	@%p10 bra 	$L__BB0_12;
	max.f32 	%f73, %f9, 0fFF800000;
	max.f32 	%f74, %f73, %f10;
	max.f32 	%f75, %f74, %f11;
	max.f32 	%f76, %f75, %f12;
	max.f32 	%f77, %f76, %f13;
	max.f32 	%f78, %f77, %f14;
	max.f32 	%f79, %f78, %f15;
	max.f32 	%f80, %f79, %f16;
	mov.b32 	%r52, %f80;
	shfl.sync.down.b32	%r53|%p11, %r52, 1, 31, -1;
	mov.b32 	%f81, %r53;
	max.f32 	%f17, %f80, %f81;
	shr.u32 	%r54, %r1, 1;
	add.s32 	%r55, %r4, %r54;
	mul.wide.u32 	%rd23, %r55, 4;
	add.s64 	%rd9, %rd2, %rd23;
	ld.global.u32 	%r65, [%rd9];
	mov.b32 	%r20, %f17;
$L__BB0_10:
	mov.b32 	%f82, %r65;
	setp.le.f32 	%p12, %f17, %f82;
	@%p12 bra 	$L__BB0_12;
	atom.relaxed.global.cas.b32 	%r22, [%rd9], %r65, %r20;
	setp.ne.s32 	%p13, %r65, %r22;
	mov.u32 	%r65, %r22;
	@%p13 bra 	$L__BB0_10;
$L__BB0_12:
	setp.ne.s32 	%p14, %r18, 0;
	shr.u32 	%r56, %r1, 1;
	add.s32 	%r23, %r4, %r56;
	mul.wide.u32 	%rd24, %r23, 4;
	add.s64 	%rd25, %rd2, %rd24;
	ld.global.f32 	%f83, [%rd25];
	sub.f32 	%f84, %f9, %f83;
	mul.f32 	%f85, %f84, 0f3FB8AA3B;
	ex2.approx.f32 	%f86, %f85;
	add.f32 	%f87, %f86, 0f00000000;
	sub.f32 	%f88, %f10, %f83;
	mul.f32 	%f89, %f88, 0f3FB8AA3B;
	ex2.approx.f32 	%f90, %f89;
	add.f32 	%f91, %f87, %f90;
	sub.f32 	%f92, %f11, %f83;
	mul.f32 	%f93, %f92, 0f3FB8AA3B;
	ex2.approx.f32 	%f94, %f93;
	add.f32 	%f95, %f91, %f94;
	sub.f32 	%f96, %f12, %f83;
	mul.f32 	%f97, %f96, 0f3FB8AA3B;
	ex2.approx.f32 	%f98, %f97;
	add.f32 	%f99, %f95, %f98;
	sub.f32 	%f100, %f13, %f83;
	mul.f32 	%f101, %f100, 0f3FB8AA3B;
	ex2.approx.f32 	%f102, %f101;
	add.f32 	%f103, %f99, %f102;
	sub.f32 	%f104, %f14, %f83;
	mul.f32 	%f105, %f104, 0f3FB8AA3B;
	ex2.approx.f32 	%f106, %f105;
	add.f32 	%f107, %f103, %f106;
	sub.f32 	%f108, %f15, %f83;
	mul.f32 	%f109, %f108, 0f3FB8AA3B;
	ex2.approx.f32 	%f110, %f109;
	add.f32 	%f111, %f107, %f110;
	sub.f32 	%f112, %f16, %f83;
	mul.f32 	%f113, %f112, 0f3FB8AA3B;
	ex2.approx.f32 	%f114, %f113;
	add.f32 	%f18, %f111, %f114;
	@%p14 bra 	$L__BB0_14;
	mov.b32 	%r57, %f18;
	shfl.sync.down.b32	%r58|%p15, %r57, 1, 31, -1;
	mov.b32 	%f115, %r58;
	add.f32 	%f116, %f18, %f115;
	add.s64 	%rd27, %rd1, %rd24;
	atom.global.add.f32 	%f117, [%rd27], %f116;
$L__BB0_14:
	add.s32 	%r24, %r4, %r2;
	mul.wide.u32 	%rd28, %r24, 4;
	add.s64 	%rd29, %rd2, %rd28;
	ld.global.f32 	%f118, [%rd29];
	sub.f32 	%f119, %f8, %f118;
	mul.f32 	%f120, %f119, 0f3FB8AA3B;
	ex2.approx.f32 	%f121, %f120;
	add.s64 	%rd30, %rd1, %rd28;
	ld.global.f32 	%f122, [%rd30];
	div.rn.f32 	%f19, %f121, %f122;
	add.s32 	%r25, %r5, %r3;
	max.u32 	%r60, %r24, %r25;
	setp.ge.u32 	%p16, %r60, %r26;
	@%p16 bra 	$L__BB0_16;
	mad.lo.s32 	%r61, %r27, %r24, %r25;
	cvta.to.global.u64 	%rd31, %rd12;
	mul.wide.u32 	%rd32, %r61, 4;
	add.s64 	%rd33, %rd31, %rd32;
	st.global.f32 	[%rd33], %f19;
$L__BB0_16:
	ret;

}
	// .globl	_Z12mutal_kernelPKfS0_Pfiii
.visible .entry _Z12mutal_kernelPKfS0_Pfiii(
	.param .u64 .ptr .align 1 _Z12mutal_kernelPKfS0_Pfiii_param_0,
	.param .u64 .ptr .align 1 _Z12mutal_kernelPKfS0_Pfiii_param_1,
	.param .u64 .ptr .align 1 _Z12mutal_kernelPKfS0_Pfiii_param_2,
	.param .u32 _Z12mutal_kernelPKfS0_Pfiii_param_3,
	.param .u32 _Z12mutal_kernelPKfS0_Pfiii_param_4,
	.param .u32 _Z12mutal_kernelPKfS0_Pfiii_param_5
)
.maxntid 128
{
	.reg .pred 	%p<10>;
	.reg .b32 	%r<49>;
	.reg .b32 	%f<67>;
	.reg .b64 	%rd<23>;
	// demoted variable
	.shared .align 4 .b8 _ZZ12mutal_kernelPKfS0_PfiiiE2Qs[1024];
	// demoted variable
	.shared .align 4 .b8 _ZZ12mutal_kernelPKfS0_PfiiiE2Ks[1024];
	// demoted variable
	.shared .align 4 .b8 _ZZ12mutal_kernelPKfS0_PfiiiE7smem_qk[1024];
	ld.param.u64 	%rd7, [_Z12mutal_kernelPKfS0_Pfiii_param_0];
	ld.param.u64 	%rd8, [_Z12mutal_kernelPKfS0_Pfiii_param_1];
	ld.param.u64 	%rd9, [_Z12mutal_kernelPKfS0_Pfiii_param_2];
	ld.param.u32 	%r21, [_Z12mutal_kernelPKfS0_Pfiii_param_3];
	ld.param.u32 	%r22, [_Z12mutal_kernelPKfS0_Pfiii_param_4];
	ld.param.u32 	%r23, [_Z12mutal_kernelPKfS0_Pfiii_param_5];
	mov.u32 	%r24, %ctaid.y;
	mov.u32 	%r25, %ctaid.x;
	mov.u32 	%r1, %tid.x;
	shr.u32 	%r2, %r1, 4;
	and.b32  	%r3, %r1, 15;
	shl.b32 	%r4, %r24, 4;
	shl.b32 	%r5, %r25, 4;
	setp.lt.s32 	%p1, %r23, 1;
	mov.f32 	%f66, 0f00000000;
	@%p1 bra 	$L__BB1_7;
	mul.lo.s32 	%r27, %r23, %r5;
	mul.lo.s32 	%r28, %r23, %r4;
	add.s32 	%r6, %r4, %r2;
	and.b32  	%r29, %r1, 112;
	or.b32  	%r30, %r29, %r3;
	shl.b32 	%r31, %r30, 2;
	mov.u32 	%r32, _ZZ12mutal_kernelPKfS0_PfiiiE2Qs;
	add.s32 	%r7, %r32, %r31;
	mad.lo.s32 	%r33, %r23, %r2, %r3;
	add.s32 	%r8, %r5, %r3;
	mov.u32 	%r34, _ZZ12mutal_kernelPKfS0_PfiiiE2Ks;
	add.s32 	%r9, %r34, %r31;
	mad.lo.s32 	%r35, %r23, %r3, %r2;
	shl.b32 	%r36, %r1, 2;
	and.b32  	%r37, %r36, 448;
	add.s32 	%r10, %r32, %r37;
	shl.b32 	%r38, %r3, 2;
	add.s32 	%r11, %r34, %r38;
	mul.wide.u32 	%rd10, %r28, 4;
	mul.wide.u32 	%rd11, %r33, 4;
	add.s64 	%rd12, %rd10, %rd11;
	cvta.to.global.u64 	%rd13, %rd7;
	add.s64 	%rd22, %rd13, %rd12;
	mul.wide.u32 	%rd14, %r27, 4;
	mul.wide.u32 	%rd15, %r35, 4;
	add.s64 	%rd16, %rd14, %rd15;
	cvta.to.global.u64 	%rd17, %rd8;
	add.s64 	%rd21, %rd17, %rd16;
	mov.f32 	%f66, 0f00000000;
	mov.b32 	%r48, 0;
	mov.u32 	%r46, %r3;
	mov.u32 	%r47, %r2;
$L__BB1_2:
	setp.ge.u32 	%p2, %r6, %r21;
	setp.ge.u32 	%p3, %r46, %r23;
	mov.f32 	%f64, 0f00000000;
	or.pred  	%p4, %p2, %p3;
	@%p4 bra 	$L__BB1_4;
	ld.global.f32 	%f64, [%rd22];
$L__BB1_4:
	setp.ge.u32 	%p5, %r8, %r22;
	st.shared.f32 	[%r7], %f64;
	setp.ge.u32 	%p6, %r47, %r23;
	mov.f32 	%f65, 0f00000000;
	or.pred  	%p7, %p5, %p6;
	@%p7 bra 	$L__BB1_6;
	ld.global.f32 	%f65, [%rd21];
$L__BB1_6:
	st.shared.f32 	[%r9], %f65;
	bar.sync 	0;
	ld.shared.f32 	%f12, [%r10];
	ld.shared.f32 	%f13, [%r11];
	fma.rn.f32 	%f14, %f12, %f13, %f66;
	ld.shared.f32 	%f15, [%r10+4];
	ld.shared.f32 	%f16, [%r11+64];
	fma.rn.f32 	%f17, %f15, %f16, %f14;
	ld.shared.f32 	%f18, [%r10+8];
	ld.shared.f32 	%f19, [%r11+128];
	fma.rn.f32 	%f20, %f18, %f19, %f17;
	ld.shared.f32 	%f21, [%r10+12];
	ld.shared.f32 	%f22, [%r11+192];
	fma.rn.f32 	%f23, %f21, %f22, %f20;
	ld.shared.f32 	%f24, [%r10+16];
	ld.shared.f32 	%f25, [%r11+256];
	fma.rn.f32 	%f26, %f24, %f25, %f23;
	ld.shared.f32 	%f27, [%r10+20];
	ld.shared.f32 	%f28, [%r11+320];
	fma.rn.f32 	%f29, %f27, %f28, %f26;
	ld.shared.f32 	%f30, [%r10+24];
	ld.shared.f32 	%f31, [%r11+384];
	fma.rn.f32 	%f32, %f30, %f31, %f29;
	ld.shared.f32 	%f33, [%r10+28];
	ld.shared.f32 	%f34, [%r11+448];
	fma.rn.f32 	%f35, %f33, %f34, %f32;
	ld.shared.f32 	%f36, [%r10+32];
	ld.shared.f32 	%f37, [%r11+512];
	fma.rn.f32 	%f38, %f36, %f37, %f35;
	ld.shared.f32 	%f39, [%r10+36];
	ld.shared.f32 	%f40, [%r11+576];
	fma.rn.f32 	%f41, %f39, %f40, %f38;
	ld.shared.f32 	%f42, [%r10+40];
	ld.shared.f32 	%f43, [%r11+640];
	fma.rn.f32 	%f44, %f42, %f43, %f41;
	ld.shared.f32 	%f45, [%r10+44];
	ld.shared.f32 	%f46, [%r11+704];
	fma.rn.f32 	%f47, %f45, %f46, %f44;
	ld.shared.f32 	%f48, [%r10+48];
	ld.shared.f32 	%f49, [%r11+768];
	fma.rn.f32 	%f50, %f48, %f49, %f47;
	ld.shared.f32 	%f51, [%r10+52];
	ld.shared.f32 	%f52, [%r11+832];
	fma.rn.f32 	%f53, %f51, %f52, %f50;
	ld.shared.f32 	%f54, [%r10+56];
	ld.shared.f32 	%f55, [%r11+896];
	fma.rn.f32 	%f56, %f54, %f55, %f53;
	ld.shared.f32 	%f57, [%r10+60];
	ld.shared.f32 	%f58, [%r11+960];
	fma.rn.f32 	%f66, %f57, %f58, %f56;
	bar.sync 	0;
	add.s32 	%r48, %r48, 16;
	add.s64 	%rd22, %rd22, 64;
	add.s64 	%rd21, %rd21, 64;
	add.s32 	%r47, %r47, 16;
	add.s32 	%r46, %r46, 16;
	setp.lt.s32 	%p8, %r48, %r23;
	@%p8 bra 	$L__BB1_2;
$L__BB1_7:
	cvt.rn.f32.s32 	%f59, %r23;
	sqrt.rn.f32 	%f60, %f59;
	div.rn.f32 	%f61, %f66, %f60;
	and.b32  	%r39, %r1, 112;
	add.s32 	%r41, %r39, %r3;
	shl.b32 	%r42, %r41, 2;
	mov.u32 	%r43, _ZZ12mutal_kernelPKfS0_PfiiiE7smem_qk;
	add.s32 	%r18, %r43, %r42;
	st.shared.f32 	[%r18], %f61;
	bar.sync 	0;
	add.s32 	%r19, %r4, %r2;
	add.s32 	%r20, %r5, %r3;
	max.u32 	%r44, %r19, %r20;
	setp.ge.u32 	%p9, %r44, %r21;
	@%p9 bra 	$L__BB1_9;
	ld.shared.f32 	%f62, [%r18];
	mad.lo.s32 	%r45, %r22, %r19, %r20;
	cvta.to.global.u64 	%rd18, %rd9;
	mul.wide.u32 	%rd19, %r45, 4;
	add.s64 	%rd20, %rd18, %rd19;
	st.global.f32 	[%rd20], %f62;
$L__BB1_9:
	ret;

}


// ===== COMPILED SASS (sm_100) =====

	.target	sm_100

	.elftype	@"ET_EXEC"


//--------------------- .note.nv.tkinfo           --------------------------
	.section	.note.nv.tkinfo,"",@"SHT_NOTE"
	.sectionflags	@"SHF_NOTE_NV_TKINFO"
	.tkinfo
        /*0018*/ 	.word	0x00000002
        /*0030*/ 	.string	""
        /*0030*/ 	.string	"ptxas"
        /*0030*/ 	.string	"Cuda compilation tools, release 13.0, V13.0.88"
        /*0030*/ 	.string	"Build cuda_13.0.r13.0/compiler.36424714_0"
        /*0030*/ 	.string	"-arch sm_100 -m 64 "



//--------------------- .note.nv.cuinfo           --------------------------
	.section	.note.nv.cuinfo,"",@"SHT_NOTE"
	.sectionflags	@"SHF_NOTE_NV_CUINFO"
        /*0018*/ 	.short	0x0002
        /*001a*/ 	.short	0x0064
        /*001c*/ 	.short	0x0082
	.zero		2


//--------------------- .nv.info                  --------------------------
	.section	.nv.info,"",@"SHT_CUDA_INFO"
	.align	4


	//----- nvinfo : EIATTR_REGCOUNT
	.align		4
        /*0000*/ 	.byte	0x04, 0x2f
        /*0002*/ 	.short	(.L_1 - .L_0)
	.align		4
.L_0:
        /*0004*/ 	.word	index@(_Z14softmax_kernelPKfS0_PfiiiS1_S1_)
        /*0008*/ 	.word	0x00000020


	//----- nvinfo : EIATTR_FRAME_SIZE
	.align		4
.L_1:
        /*000c*/ 	.byte	0x04, 0x11
        /*000e*/ 	.short	(.L_3 - .L_2)
	.align		4
.L_2:
        /*0010*/ 	.word	index@($__internal_3_$__cuda_sm3x_div_rn_noftz_f32_slowpath)
        /*0014*/ 	.word	0x00000000


	//----- nvinfo : EIATTR_FRAME_SIZE
	.align		4
.L_3:
        /*0018*/ 	.byte	0x04, 0x11
        /*001a*/ 	.short	(.L_5 - .L_4)
	.align		4
.L_4:
        /*001c*/ 	.word	index@($__internal_2_$__cuda_sm20_sqrt_rn_f32_slowpath)
        /*0020*/ 	.word	0x00000000


	//----- nvinfo : EIATTR_FRAME_SIZE
	.align		4
.L_5:
        /*0024*/ 	.byte	0x04, 0x11
        /*0026*/ 	.short	(.L_7 - .L_6)
	.align		4
.L_6:
        /*0028*/ 	.word	index@(_Z14softmax_kernelPKfS0_PfiiiS1_S1_)
        /*002c*/ 	.word	0x00000000


	//----- nvinfo : EIATTR_REGCOUNT
	.align		4
.L_7:
        /*0030*/ 	.byte	0x04, 0x2f
        /*0032*/ 	.short	(.L_9 - .L_8)
	.align		4
.L_8:
        /*0034*/ 	.word	index@(_Z12mutal_kernelPKfS0_Pfiii)
        /*0038*/ 	.word	0x00000020


	//----- nvinfo : EIATTR_FRAME_SIZE
	.align		4
.L_9:
        /*003c*/ 	.byte	0x04, 0x11
        /*003e*/ 	.short	(.L_11 - .L_10)
	.align		4
.L_10:
        /*0040*/ 	.word	index@($__internal_1_$__cuda_sm3x_div_rn_noftz_f32_slowpath)
        /*0044*/ 	.word	0x00000000


	//----- nvinfo : EIATTR_FRAME_SIZE
	.align		4
.L_11:
        /*0048*/ 	.byte	0x04, 0x11
        /*004a*/ 	.short	(.L_13 - .L_12)
	.align		4
.L_12:
        /*004c*/ 	.word	index@($__internal_0_$__cuda_sm20_sqrt_rn_f32_slowpath)
        /*0050*/ 	.word	0x00000000


	//----- nvinfo : EIATTR_FRAME_SIZE
	.align		4
.L_13:
        /*0054*/ 	.byte	0x04, 0x11
        /*0056*/ 	.short	(.L_15 - .L_14)
	.align		4
.L_14:
        /*0058*/ 	.word	index@(_Z12mutal_kernelPKfS0_Pfiii)
        /*005c*/ 	.word	0x00000000


	//----- nvinfo : EIATTR_MIN_STACK_SIZE
	.align		4
.L_15:
        /*0060*/ 	.byte	0x04, 0x12
        /*0062*/ 	.short	(.L_17 - .L_16)
	.align		4
.L_16:
        /*0064*/ 	.word	index@(_Z12mutal_kernelPKfS0_Pfiii)
        /*0068*/ 	.word	0x00000000


	//----- nvinfo : EIATTR_MIN_STACK_SIZE
	.align		4
.L_17:
        /*006c*/ 	.byte	0x04, 0x12
        /*006e*/ 	.short	(.L_19 - .L_18)
	.align		4
.L_18:
        /*0070*/ 	.word	index@(_Z14softmax_kernelPKfS0_PfiiiS1_S1_)
        /*0074*/ 	.word	0x00000000
.L_19:


//--------------------- .nv.compat                --------------------------
	.section	.nv.compat,"",@"SHT_CUDA_COMPAT_INFO"
	.align	4
        /*0000*/ 	.byte	0x02, 0x09, 0x00, 0x00, 0x02, 0x02, 0x01, 0x00, 0x02, 0x05, 0x05, 0x00, 0x03, 0x07, 0x01, 0x01
        /*0010*/ 	.byte	0x02, 0x03, 0x00, 0x00, 0x02, 0x06, 0x01, 0x00, 0x04, 0x0b, 0x08, 0x00, 0x01, 0x00, 0x00, 0x00
        /*0020*/ 	.byte	0x00, 0x00, 0x00, 0x00


//--------------------- .nv.info._Z12mutal_kernelPKfS0_Pfiii --------------------------
	.section	.nv.info._Z12mutal_kernelPKfS0_Pfiii,"",@"SHT_CUDA_INFO"
	.sectionflags	@""
	.align	4


	//----- nvinfo : EIATTR_CUDA_API_VERSION
	.align		4
        /*0000*/ 	.byte	0x04, 0x37
        /*0002*/ 	.short	(.L_21 - .L_20)
.L_20:
        /*0004*/ 	.word	0x00000082


	//----- nvinfo : EIATTR_KPARAM_INFO
	.align		4
.L_21:
        /*0008*/ 	.byte	0x04, 0x17
        /*000a*/ 	.short	(.L_23 - .L_22)
.L_22:
        /*000c*/ 	.word	0x00000000
        /*0010*/ 	.short	0x0005
        /*0012*/ 	.short	0x0020
        /*0014*/ 	.byte	0x00, 0xf0, 0x11, 0x00


	//----- nvinfo : EIATTR_KPARAM_INFO
	.align		4
.L_23:
        /*0018*/ 	.byte	0x04, 0x17
        /*001a*/ 	.short	(.L_25 - .L_24)
.L_24:
        /*001c*/ 	.word	0x00000000
        /*0020*/ 	.short	0x0004
        /*0022*/ 	.short	0x001c
        /*0024*/ 	.byte	0x00, 0xf0, 0x11, 0x00


	//----- nvinfo : EIATTR_KPARAM_INFO
	.align		4
.L_25:
        /*0028*/ 	.byte	0x04, 0x17
        /*002a*/ 	.short	(.L_27 - .L_26)
.L_26:
        /*002c*/ 	.word	0x00000000
        /*0030*/ 	.short	0x0003
        /*0032*/ 	.short	0x0018
        /*0034*/ 	.byte	0x00, 0xf0, 0x11, 0x00


	//----- nvinfo : EIATTR_KPARAM_INFO
	.align		4
.L_27:
        /*0038*/ 	.byte	0x04, 0x17
        /*003a*/ 	.short	(.L_29 - .L_28)
.L_28:
        /*003c*/ 	.word	0x00000000
        /*0040*/ 	.short	0x0002
        /*0042*/ 	.short	0x0010
        /*0044*/ 	.byte	0x00, 0xf5, 0x21, 0x00


	//----- nvinfo : EIATTR_KPARAM_INFO
	.align		4
.L_29:
        /*0048*/ 	.byte	0x04, 0x17
        /*004a*/ 	.short	(.L_31 - .L_30)
.L_30:
        /*004c*/ 	.word	0x00000000
        /*0050*/ 	.short	0x0001
        /*0052*/ 	.short	0x0008
        /*0054*/ 	.byte	0x00, 0xf5, 0x21, 0x00


	//----- nvinfo : EIATTR_KPARAM_INFO
	.align		4
.L_31:
        /*0058*/ 	.byte	0x04, 0x17
        /*005a*/ 	.short	(.L_33 - .L_32)
.L_32:
        /*005c*/ 	.word	0x00000000
        /*0060*/ 	.short	0x0000
        /*0062*/ 	.short	0x0000
        /*0064*/ 	.byte	0x00, 0xf5, 0x21, 0x00


	//----- nvinfo : EIATTR_SPARSE_MMA_MASK
	.align		4
.L_33:
        /*0068*/ 	.byte	0x03, 0x50
        /*006a*/ 	.short	0x0000


	//----- nvinfo : EIATTR_MAXREG_COUNT
	.align		4
        /*006c*/ 	.byte	0x03, 0x1b
        /*006e*/ 	.short	0x00ff


	//----- nvinfo : EIATTR_NUM_BARRIERS
	.align		4
        /*0070*/ 	.byte	0x02, 0x4c
        /*0072*/ 	.byte	0x01
	.zero		1


	//----- nvinfo : EIATTR_MERCURY_ISA_VERSION
	.align		4
        /*0074*/ 	.byte	0x03, 0x5f
        /*0076*/ 	.short	0x0101


	//----- nvinfo : EIATTR_VRC_CTA_INIT_COUNT
	.align		4
        /*0078*/ 	.byte	0x02, 0x4a
	.zero		1
	.zero		1


	//----- nvinfo : EIATTR_EXIT_INSTR_OFFSETS
	.align		4
        /*007c*/ 	.byte	0x04, 0x1c
        /*007e*/ 	.short	(.L_35 - .L_34)


	//   ....[0]....
.L_34:
        /*0080*/ 	.word	0x00000910


	//   ....[1]....
        /*0084*/ 	.word	0x00000980


	//----- nvinfo : EIATTR_MAX_THREADS
	.align		4
.L_35:
        /*0088*/ 	.byte	0x04, 0x05
        /*008a*/ 	.short	(.L_37 - .L_36)
.L_36:
        /*008c*/ 	.word	0x00000080
        /*0090*/ 	.word	0x00000001
        /*0094*/ 	.word	0x00000001


	//----- nvinfo : EIATTR_CRS_STACK_SIZE
	.align		4
.L_37:
        /*0098*/ 	.byte	0x04, 0x1e
        /*009a*/ 	.short	(.L_39 - .L_38)
.L_38:
        /*009c*/ 	.word	0x00000000


	//----- nvinfo : EIATTR_CBANK_PARAM_SIZE
	.align		4
.L_39:
        /*00a0*/ 	.byte	0x03, 0x19
        /*00a2*/ 	.short	0x0024


	//----- nvinfo : EIATTR_PARAM_CBANK
	.align		4
        /*00a4*/ 	.byte	0x04, 0x0a
        /*00a6*/ 	.short	(.L_41 - .L_40)
	.align		4
.L_40:
        /*00a8*/ 	.word	index@(.nv.constant0._Z12mutal_kernelPKfS0_Pfiii)
        /*00ac*/ 	.short	0x0380
        /*00ae*/ 	.short	0x0024


	//----- nvinfo : EIATTR_SW_WAR
	.align		4
.L_41:
        /*00b0*/ 	.byte	0x04, 0x36
        /*00b2*/ 	.short	(.L_43 - .L_42)
.L_42:
        /*00b4*/ 	.word	0x00000008
.L_43:


//--------------------- .nv.info._Z14softmax_kernelPKfS0_PfiiiS1_S1_ --------------------------
	.section	.nv.info._Z14softmax_kernelPKfS0_PfiiiS1_S1_,"",@"SHT_CUDA_INFO"
	.sectionflags	@""
	.align	4


	//----- nvinfo : EIATTR_CUDA_API_VERSION
	.align		4
        /*0000*/ 	.byte	0x04, 0x37
        /*0002*/ 	.short	(.L_45 - .L_44)
.L_44:
        /*0004*/ 	.word	0x00000082


	//----- nvinfo : EIATTR_KPARAM_INFO
	.align		4
.L_45:
        /*0008*/ 	.byte	0x04, 0x17
        /*000a*/ 	.short	(.L_47 - .L_46)
.L_46:
        /*000c*/ 	.word	0x00000000
        /*0010*/ 	.short	0x0007
        /*0012*/ 	.short	0x0030
        /*0014*/ 	.byte	0x00, 0xf5, 0x21, 0x00


	//----- nvinfo : EIATTR_KPARAM_INFO
	.align		4
.L_47:
        /*0018*/ 	.byte	0x04, 0x17
        /*001a*/ 	.short	(.L_49 - .L_48)
.L_48:
        /*001c*/ 	.word	0x00000000
        /*0020*/ 	.short	0x0006
        /*0022*/ 	.short	0x0028
        /*0024*/ 	.byte	0x00, 0xf5, 0x21, 0x00


	//----- nvinfo : EIATTR_KPARAM_INFO
	.align		4
.L_49:
        /*0028*/ 	.byte	0x04, 0x17
        /*002a*/ 	.short	(.L_51 - .L_50)
.L_50:
        /*002c*/ 	.word	0x00000000
        /*0030*/ 	.short	0x0005
        /*0032*/ 	.short	0x0020
        /*0034*/ 	.byte	0x00, 0xf0, 0x11, 0x00


	//----- nvinfo : EIATTR_KPARAM_INFO
	.align		4
.L_51:
        /*0038*/ 	.byte	0x04, 0x17
        /*003a*/ 	.short	(.L_53 - .L_52)
.L_52:
        /*003c*/ 	.word	0x00000000
        /*0040*/ 	.short	0x0004
        /*0042*/ 	.short	0x001c
        /*0044*/ 	.byte	0x00, 0xf0, 0x11, 0x00


	//----- nvinfo : EIATTR_KPARAM_INFO
	.align		4
.L_53:
        /*0048*/ 	.byte	0x04, 0x17
        /*004a*/ 	.short	(.L_55 - .L_54)
.L_54:
        /*004c*/ 	.word	0x00000000
        /*0050*/ 	.short	0x0003
        /*0052*/ 	.short	0x0018
        /*0054*/ 	.byte	0x00, 0xf0, 0x11, 0x00


	//----- nvinfo : EIATTR_KPARAM_INFO
	.align		4
.L_55:
        /*0058*/ 	.byte	0x04, 0x17
        /*005a*/ 	.short	(.L_57 - .L_56)
.L_56:
        /*005c*/ 	.word	0x00000000
        /*0060*/ 	.short	0x0002
        /*0062*/ 	.short	0x0010
        /*0064*/ 	.byte	0x00, 0xf5, 0x21, 0x00


	//----- nvinfo : EIATTR_KPARAM_INFO
	.align		4
.L_57:
        /*0068*/ 	.byte	0x04, 0x17
        /*006a*/ 	.short	(.L_59 - .L_58)
.L_58:
        /*006c*/ 	.word	0x00000000
        /*0070*/ 	.short	0x0001
        /*0072*/ 	.short	0x0008
        /*0074*/ 	.byte	0x00, 0xf5, 0x21, 0x00


	//----- nvinfo : EIATTR_KPARAM_INFO
	.align		4
.L_59:
        /*0078*/ 	.byte	0x04, 0x17
        /*007a*/ 	.short	(.L_61 - .L_60)
.L_60:
        /*007c*/ 	.word	0x00000000
        /*0080*/ 	.short	0x0000
        /*0082*/ 	.short	0x0000
        /*0084*/ 	.byte	0x00, 0xf5, 0x21, 0x00


	//----- nvinfo : EIATTR_SPARSE_MMA_MASK
	.align		4
.L_61:
        /*0088*/ 	.byte	0x03, 0x50
        /*008a*/ 	.short	0x0000


	//----- nvinfo : EIATTR_MAXREG_COUNT
	.align		4
        /*008c*/ 	.byte	0x03, 0x1b
        /*008e*/ 	.short	0x00ff


	//----- nvinfo : EIATTR_NUM_BARRIERS
	.align		4
        /*0090*/ 	.byte	0x02, 0x4c
        /*0092*/ 	.byte	0x01
	.zero		1


	//----- nvinfo : EIATTR_MERCURY_ISA_VERSION
	.align		4
        /*0094*/ 	.byte	0x03, 0x5f
        /*0096*/ 	.short	0x0101


	//----- nvinfo : EIATTR_COOP_GROUP_MASK_REGIDS
	.align		4
        /*0098*/ 	.byte	0x04, 0x29
        /*009a*/ 	.short	(.L_63 - .L_62)


	//   ....[0]....
.L_62:
        /*009c*/ 	.word	0xffffffff


	//   ....[1]....
        /*00a0*/ 	.word	0xffffffff


	//   ....[2]....
        /*00a4*/ 	.word	0x05000004


	//   ....[3]....
        /*00a8*/ 	.word	0x05000004


	//----- nvinfo : EIATTR_COOP_GROUP_INSTR_OFFSETS
	.align		4
.L_63:
        /*00ac*/ 	.byte	0x04, 0x28
        /*00ae*/ 	.short	(.L_65 - .L_64)


	//   ....[0]....
.L_64:
        /*00b0*/ 	.word	0x000009c0


	//   ....[1]....
        /*00b4*/ 	.word	0x00000ea0


	//   ....[2]....
        /*00b8*/ 	.word	0x000011a0


	//   ....[3]....
        /*00bc*/ 	.word	0x00001240


	//----- nvinfo : EIATTR_VRC_CTA_INIT_COUNT
	.align		4
.L_65:
        /*00c0*/ 	.byte	0x02, 0x4a
	.zero		1
	.zero		1


	//----- nvinfo : EIATTR_EXIT_INSTR_OFFSETS
	.align		4
        /*00c4*/ 	.byte	0x04, 0x1c
        /*00c6*/ 	.short	(.L_67 - .L_66)


	//   ....[0]....
.L_66:
        /*00c8*/ 	.word	0x000010f0


	//   ....[1]....
        /*00cc*/ 	.word	0x00001150


	//----- nvinfo : EIATTR_MAX_THREADS
	.align		4
.L_67:
        /*00d0*/ 	.byte	0x04, 0x05
        /*00d2*/ 	.short	(.L_69 - .L_68)
.L_68:
        /*00d4*/ 	.word	0x00000080
        /*00d8*/ 	.word	0x00000001
        /*00dc*/ 	.word	0x00000001


	//----- nvinfo : EIATTR_CRS_STACK_SIZE
	.align		4
.L_69:
        /*00e0*/ 	.byte	0x04, 0x1e
        /*00e2*/ 	.short	(.L_71 - .L_70)
.L_70:
        /*00e4*/ 	.word	0x00000000


	//----- nvinfo : EIATTR_CBANK_PARAM_SIZE
	.align		4
.L_71:
        /*00e8*/ 	.byte	0x03, 0x19
        /*00ea*/ 	.short	0x0038


	//----- nvinfo : EIATTR_PARAM_CBANK
	.align		4
        /*00ec*/ 	.byte	0x04, 0x0a
        /*00ee*/ 	.short	(.L_73 - .L_72)
	.align		4
.L_72:
        /*00f0*/ 	.word	index@(.nv.constant0._Z14softmax_kernelPKfS0_PfiiiS1_S1_)
        /*00f4*/ 	.short	0x0380
        /*00f6*/ 	.short	0x0038


	//----- nvinfo : EIATTR_SW_WAR
	.align		4
.L_73:
        /*00f8*/ 	.byte	0x04, 0x36
        /*00fa*/ 	.short	(.L_75 - .L_74)
.L_74:
        /*00fc*/ 	.word	0x00000008
.L_75:


//--------------------- .nv.callgraph             --------------------------
	.section	.nv.callgraph,"",@"SHT_CUDA_CALLGRAPH"
	.align	4
	.sectionentsize	8
	.align		4
        /*0000*/ 	.word	0x00000000
	.align		4
        /*0004*/ 	.word	0xffffffff
	.align		4
        /*0008*/ 	.word	0x00000000
	.align		4
        /*000c*/ 	.word	0xfffffffe
	.align		4
        /*0010*/ 	.word	0x00000000
	.align		4
        /*0014*/ 	.word	0xfffffffd
	.align		4
        /*0018*/ 	.word	0x00000000
	.align		4
        /*001c*/ 	.word	0xfffffffc


//--------------------- .text._Z12mutal_kernelPKfS0_Pfiii --------------------------
	.section	.text._Z12mutal_kernelPKfS0_Pfiii,"ax",@progbits
	.align	128
        .global         _Z12mutal_kernelPKfS0_Pfiii
        .type           _Z12mutal_kernelPKfS0_Pfiii,@function
        .size           _Z12mutal_kernelPKfS0_Pfiii,(.L_x_53 - _Z12mutal_kernelPKfS0_Pfiii)
        .other          _Z12mutal_kernelPKfS0_Pfiii,@"STO_CUDA_ENTRY STV_DEFAULT"
_Z12mutal_kernelPKfS0_Pfiii:
.text._Z12mutal_kernelPKfS0_Pfiii:
[----:B------:R-:W-:Y:S01]  /*0000*/  LDC R1, c[0x0][0x37c] ;  /* 0x0000df00ff017b82 */ /* 0x000fe20000000800 */
[----:B------:R-:W0:Y:S01]  /*0010*/  LDCU UR4, c[0x0][0x3a0] ;  /* 0x00007400ff0477ac */ /* 0x000e220008000800 */
[----:B------:R-:W1:Y:S06]  /*0020*/  S2R R6, SR_TID.X ;  /* 0x0000000000067919 */ /* 0x000e6c0000002100 */
[----:B------:R-:W2:Y:S01]  /*0030*/  S2UR UR5, SR_CTAID.Y ;  /* 0x00000000000579c3 */ /* 0x000ea20000002600 */
[----:B------:R-:W-:Y:S01]  /*0040*/  IMAD.MOV.U32 R11, RZ, RZ, RZ ;  /* 0x000000ffff0b7224 */ /* 0x000fe200078e00ff */
[----:B------:R-:W3:Y:S06]  /*0050*/  LDCU.64 UR10, c[0x0][0x358] ;  /* 0x00006b00ff0a77ac */ /* 0x000eec0008000a00 */
[----:B------:R-:W4:Y:S01]  /*0060*/  S2UR UR6, SR_CTAID.X ;  /* 0x00000000000679c3 */ /* 0x000f220000002500 */
[----:B0-----:R-:W-:-:S05]  /*0070*/  IMAD.U32 R0, RZ, RZ, UR4 ;  /* 0x00000004ff007e24 */ /* 0x001fca000f8e00ff */
[----:B------:R-:W-:Y:S01]  /*0080*/  ISETP.GE.AND P0, PT, R0, 0x1, PT ;  /* 0x000000010000780c */ /* 0x000fe20003f06270 */
[----:B--2---:R-:W-:Y:S01]  /*0090*/  USHF.L.U32 UR5, UR5, 0x4, URZ ;  /* 0x0000000405057899 */ /* 0x004fe200080006ff */
[----:B-1----:R-:W-:Y:S01]  /*00a0*/  SHF.R.U32.HI R24, RZ, 0x4, R6 ;  /* 0x00000004ff187819 */ /* 0x002fe20000011606 */
[----:B----4-:R-:W-:Y:S01]  /*00b0*/  USHF.L.U32 UR6, UR6, 0x4, URZ ;  /* 0x0000000406067899 */ /* 0x010fe200080006ff */
[----:B------:R-:W-:-:S09]  /*00c0*/  LOP3.LUT R23, R6, 0xf, RZ, 0xc0, !PT ;  /* 0x0000000f06177812 */ /* 0x000fd200078ec0ff */
[----:B---3--:R-:W-:Y:S05]  /*00d0*/  @!P0 BRA `(.L_x_0) ;  /* 0x00000004006c8947 */ /* 0x008fea0003800000 */
[----:B------:R-:W0:Y:S01]  /*00e0*/  LDCU.128 UR12, c[0x0][0x380] ;  /* 0x00007000ff0c77ac */ /* 0x000e220008000c00 */
[----:B------:R-:W1:Y:S01]  /*00f0*/  S2UR UR9, SR_CgaCtaId ;  /* 0x00000000000979c3 */ /* 0x000e620000008800 */
[CC--:B------:R-:W-:Y:S01]  /*0100*/  IMAD R2, R24.reuse, R0.reuse, R23 ;  /* 0x0000000018027224 */ /* 0x0c0fe200078e0217 */
[----:B------:R-:W-:Y:S01]  /*0110*/  IADD3 R22, PT, PT, R24, UR5, RZ ;  /* 0x0000000518167c10 */ /* 0x000fe2000fffe0ff */
[----:B------:R-:W-:Y:S01]  /*0120*/  IMAD R4, R23, R0, R24 ;  /* 0x0000000017047224 */ /* 0x000fe200078e0218 */
[----:B------:R-:W-:Y:S01]  /*0130*/  UMOV UR4, 0x400 ;  /* 0x0000040000047882 */ /* 0x000fe20000000000 */
[----:B------:R-:W-:Y:S01]  /*0140*/  IMAD.WIDE.U32 R2, R2, 0x4, RZ ;  /* 0x0000000402027825 */ /* 0x000fe200078e00ff */
[----:B------:R-:W-:Y:S01]  /*0150*/  UIADD3 UR8, UPT, UPT, UR4, 0x400, URZ ;  /* 0x0000040004087890 */ /* 0x000fe2000fffe0ff */
[----:B------:R-:W-:Y:S02]  /*0160*/  MOV R19, R24 ;  /* 0x0000001800137202 */ /* 0x000fe40000000f00 */
[----:B------:R-:W-:-:S04]  /*0170*/  IMAD.WIDE.U32 R4, R4, 0x4, RZ ;  /* 0x0000000404047825 */ /* 0x000fc800078e00ff */
[C---:B------:R-:W-:Y:S02]  /*0180*/  IMAD R7, R0.reuse, UR5, RZ ;  /* 0x0000000500077c24 */ /* 0x040fe4000f8e02ff */
[----:B------:R-:W-:Y:S02]  /*0190*/  IMAD R9, R0, UR6, RZ ;  /* 0x0000000600097c24 */ /* 0x000fe4000f8e02ff */
[----:B------:R-:W-:-:S04]  /*01a0*/  IMAD.WIDE.U32 R2, R7, 0x4, R2 ;  /* 0x0000000407027825 */ /* 0x000fc800078e0002 */
[----:B------:R-:W-:Y:S01]  /*01b0*/  IMAD.WIDE.U32 R8, R9, 0x4, R4 ;  /* 0x0000000409087825 */ /* 0x000fe200078e0004 */
[----:B0-----:R-:W-:Y:S01]  /*01c0*/  IADD3 R4, P0, PT, R2, UR12, RZ ;  /* 0x0000000c02047c10 */ /* 0x001fe2000ff1e0ff */
[----:B------:R-:W0:Y:S02]  /*01d0*/  LDCU UR12, c[0x0][0x398] ;  /* 0x00007300ff0c77ac */ /* 0x000e240008000800 */
[----:B------:R-:W-:Y:S01]  /*01e0*/  IMAD.SHL.U32 R16, R6, 0x4, RZ ;  /* 0x0000000406107824 */ /* 0x000fe200078e00ff */
[----:B------:R-:W-:Y:S01]  /*01f0*/  IADD3 R2, P1, PT, R8, UR14, RZ ;  /* 0x0000000e08027c10 */ /* 0x000fe2000ff3e0ff */
[----:B-1----:R-:W-:Y:S01]  /*0200*/  ULEA UR7, UR9, UR4, 0x18 ;  /* 0x0000000409077291 */ /* 0x002fe2000f8ec0ff */
[----:B------:R-:W-:Y:S01]  /*0210*/  IADD3.X R5, PT, PT, R3, UR13, RZ, P0, !PT ;  /* 0x0000000d03057c10 */ /* 0x000fe200087fe4ff */
[----:B------:R-:W-:Y:S01]  /*0220*/  ULEA UR8, UR9, UR8, 0x18 ;  /* 0x0000000809087291 */ /* 0x000fe2000f8ec0ff */
[----:B------:R-:W-:Y:S01]  /*0230*/  IADD3.X R3, PT, PT, R9, UR15, RZ, P1, !PT ;  /* 0x0000000f09037c10 */ /* 0x000fe20008ffe4ff */
[----:B------:R-:W-:Y:S01]  /*0240*/  VIADD R7, R23, UR6 ;  /* 0x0000000617077c36 */ /* 0x000fe20008000000 */
[----:B------:R-:W-:Y:S01]  /*0250*/  LOP3.LUT R9, R6, 0x70, RZ, 0xc0, !PT ;  /* 0x0000007006097812 */ /* 0x000fe200078ec0ff */
[----:B------:R-:W-:Y:S01]  /*0260*/  IMAD.MOV.U32 R11, RZ, RZ, RZ ;  /* 0x000000ffff0b7224 */ /* 0x000fe200078e00ff */
[----:B------:R-:W-:Y:S01]  /*0270*/  LOP3.LUT R16, R16, 0x1c0, RZ, 0xc0, !PT ;  /* 0x000001c010107812 */ /* 0x000fe200078ec0ff */
[----:B------:R-:W-:Y:S01]  /*0280*/  IMAD.MOV.U32 R17, RZ, RZ, R23 ;  /* 0x000000ffff117224 */ /* 0x000fe200078e0017 */
[----:B------:R-:W-:Y:S01]  /*0290*/  LOP3.LUT R9, R9, 0xf, R6, 0xf8, !PT ;  /* 0x0000000f09097812 */ /* 0x000fe200078ef806 */
[----:B------:R-:W1:Y:S01]  /*02a0*/  LDCU UR13, c[0x0][0x39c] ;  /* 0x00007380ff0d77ac */ /* 0x000e620008000800 */
[----:B------:R-:W-:-:S02]  /*02b0*/  LEA R21, R23, UR8, 0x2 ;  /* 0x0000000817157c11 */ /* 0x000fc4000f8e10ff */
[C---:B------:R-:W-:Y:S01]  /*02c0*/  LEA R18, R9.reuse, UR7, 0x2 ;  /* 0x0000000709127c11 */ /* 0x040fe2000f8e10ff */
[----:B------:R-:W-:Y:S01]  /*02d0*/  UMOV UR4, URZ ;  /* 0x000000ff00047c82 */ /* 0x000fe20008000000 */
[----:B0-----:R-:W-:-:S07]  /*02e0*/  LEA R20, R9, UR8, 0x2 ;  /* 0x0000000809147c11 */ /* 0x001fce000f8e10ff */
.L_x_1:
[----:B------:R-:W0:Y:S01]  /*02f0*/  LDC R0, c[0x0][0x3a0] ;  /* 0x0000e800ff007b82 */ /* 0x000e220000000800 */
[----:B------:R-:W-:Y:S02]  /*0300*/  IMAD.MOV.U32 R9, RZ, RZ, RZ ;  /* 0x000000ffff097224 */ /* 0x000fe400078e00ff */
[----:B------:R-:W-:Y:S01]  /*0310*/  IMAD.MOV.U32 R25, RZ, RZ, RZ ;  /* 0x000000ffff197224 */ /* 0x000fe200078e00ff */
[-C--:B0-----:R-:W-:Y:S02]  /*0320*/  ISETP.GE.U32.AND P0, PT, R17, R0.reuse, PT ;  /* 0x000000001100720c */ /* 0x081fe40003f06070 */
[----:B------:R-:W-:Y:S02]  /*0330*/  ISETP.GE.U32.AND P1, PT, R19, R0, PT ;  /* 0x000000001300720c */ /* 0x000fe40003f26070 */
[----:B------:R-:W-:Y:S02]  /*0340*/  ISETP.GE.U32.OR P0, PT, R22, UR12, P0 ;  /* 0x0000000c16007c0c */ /* 0x000fe40008706470 */
[----:B-1----:R-:W-:-:S11]  /*0350*/  ISETP.GE.U32.OR P1, PT, R7, UR13, P1 ;  /* 0x0000000d07007c0c */ /* 0x002fd60008f26470 */
[----:B------:R0:W2:Y:S04]  /*0360*/  @!P0 LDG.E R9, desc[UR10][R4.64] ;  /* 0x0000000a04098981 */ /* 0x0000a8000c1e1900 */
[----:B------:R1:W3:Y:S01]  /*0370*/  @!P1 LDG.E R25, desc[UR10][R2.64] ;  /* 0x0000000a02199981 */ /* 0x0002e2000c1e1900 */
[----:B------:R-:W-:Y:S01]  /*0380*/  UIADD3 UR4, UPT, UPT, UR4, 0x10, URZ ;  /* 0x0000001004047890 */ /* 0x000fe2000fffe0ff */
[----:B------:R-:W-:Y:S01]  /*0390*/  VIADD R19, R19, 0x10 ;  /* 0x0000001013137836 */ /* 0x000fe20000000000 */
[----:B------:R-:W-:Y:S02]  /*03a0*/  IADD3 R17, PT, PT, R17, 0x10, RZ ;  /* 0x0000001011117810 */ /* 0x000fe40007ffe0ff */
[----:B0-----:R-:W-:Y:S02]  /*03b0*/  IADD3 R4, P1, PT, R4, 0x40, RZ ;  /* 0x0000004004047810 */ /* 0x001fe40007f3e0ff */
[----:B------:R-:W-:-:S02]  /*03c0*/  ISETP.LE.AND P0, PT, R0, UR4, PT ;  /* 0x0000000400007c0c */ /* 0x000fc4000bf03270 */
[----:B-1----:R-:W-:Y:S01]  /*03d0*/  IADD3 R2, P2, PT, R2, 0x40, RZ ;  /* 0x0000004002027810 */ /* 0x002fe20007f5e0ff */
[----:B------:R-:W-:-:S04]  /*03e0*/  IMAD.X R5, RZ, RZ, R5, P1 ;  /* 0x000000ffff057224 */ /* 0x000fc800008e0605 */
[----:B------:R-:W-:Y:S01]  /*03f0*/  IMAD.X R3, RZ, RZ, R3, P2 ;  /* 0x000000ffff037224 */ /* 0x000fe200010e0603 */
[----:B--2---:R-:W-:Y:S04]  /*0400*/  STS [R18], R9 ;  /* 0x0000000912007388 */ /* 0x004fe80000000800 */
[----:B---3--:R-:W-:Y:S01]  /*0410*/  STS [R20], R25 ;  /* 0x0000001914007388 */ /* 0x008fe20000000800 */
[----:B------:R-:W-:Y:S06]  /*0420*/  BAR.SYNC.DEFER_BLOCKING 0x0 ;  /* 0x0000000000007b1d */ /* 0x000fec0000010000 */
[----:B------:R-:W-:Y:S04]  /*0430*/  LDS R8, [R21] ;  /* 0x0000000015087984 */ /* 0x000fe80000000800 */
[----:B------:R-:W0:Y:S04]  /*0440*/  LDS.128 R12, [R16+UR7] ;  /* 0x00000007100c7984 */ /* 0x000e280008000c00 */
[----:B------:R-:W1:Y:S04]  /*0450*/  LDS R27, [R21+0x40] ;  /* 0x00004000151b7984 */ /* 0x000e680000000800 */
[----:B------:R-:W2:Y:S04]  /*0460*/  LDS R10, [R21+0x80] ;  /* 0x00008000150a7984 */ /* 0x000ea80000000800 */
[----:B------:R-:W3:Y:S04]  /*0470*/  LDS R26, [R21+0xc0] ;  /* 0x0000c000151a7984 */ /* 0x000ee80000000800 */
[----:B------:R-:W-:Y:S04]  /*0480*/  LDS R29, [R21+0x140] ;  /* 0x00014000151d7984 */ /* 0x000fe80000000800 */
[----:B------:R-:W-:Y:S01]  /*0490*/  LDS R25, [R21+0x180] ;  /* 0x0001800015197984 */ /* 0x000fe20000000800 */
[----:B0-----:R-:W-:-:S04]  /*04a0*/  FFMA R8, R12, R8, R11 ;  /* 0x000000080c087223 */ /* 0x001fc8000000000b */
[----:B-1----:R-:W-:Y:S02]  /*04b0*/  FFMA R27, R27, R13, R8 ;  /* 0x0000000d1b1b7223 */ /* 0x002fe40000000008 */
[----:B------:R-:W-:Y:S02]  /*04c0*/  LDS R13, [R21+0x100] ;  /* 0x00010000150d7984 */ /* 0x000fe40000000800 */
[----:B--2---:R-:W-:Y:S02]  /*04d0*/  FFMA R27, R10, R14, R27 ;  /* 0x0000000e0a1b7223 */ /* 0x004fe4000000001b */
[----:B------:R-:W0:Y:S02]  /*04e0*/  LDS.128 R8, [R16+UR7+0x10] ;  /* 0x0000100710087984 */ /* 0x000e240008000c00 */
[----:B---3--:R-:W-:Y:S02]  /*04f0*/  FFMA R15, R26, R15, R27 ;  /* 0x0000000f1a0f7223 */ /* 0x008fe4000000001b */
[----:B------:R-:W1:Y:S04]  /*0500*/  LDS R26, [R21+0x1c0] ;  /* 0x0001c000151a7984 */ /* 0x000e680000000800 */
[----:B------:R-:W-:Y:S01]  /*0510*/  LDS R27, [R21+0x240] ;  /* 0x00024000151b7984 */ /* 0x000fe20000000800 */
[----:B0-----:R-:W-:-:S03]  /*0520*/  FFMA R8, R8, R13, R15 ;  /* 0x0000000d08087223 */ /* 0x001fc6000000000f */
[----:B------:R-:W-:Y:S01]  /*0530*/  LDS.128 R12, [R16+UR7+0x20] ;  /* 0x00002007100c7984 */ /* 0x000fe20008000c00 */
[----:B------:R-:W-:-:S03]  /*0540*/  FFMA R8, R29, R9, R8 ;  /* 0x000000091d087223 */ /* 0x000fc60000000008 */
[----:B------:R-:W0:Y:S01]  /*0550*/  LDS R9, [R21+0x200] ;  /* 0x0002000015097984 */ /* 0x000e220000000800 */
[----:B------:R-:W-:-:S04]  /*0560*/  FFMA R25, R25, R10, R8 ;  /* 0x0000000a19197223 */ /* 0x000fc80000000008 */
[----:B-1----:R-:W-:Y:S02]  /*0570*/  FFMA R11, R26, R11, R25 ;  /* 0x0000000b1a0b7223 */ /* 0x002fe40000000019 */
[----:B------:R-:W1:Y:S04]  /*0580*/  LDS R25, [R21+0x280] ;  /* 0x0002800015197984 */ /* 0x000e680000000800 */
[----:B------:R-:W2:Y:S01]  /*0590*/  LDS R26, [R21+0x2c0] ;  /* 0x0002c000151a7984 */ /* 0x000ea20000000800 */
[----:B0-----:R-:W-:-:S03]  /*05a0*/  FFMA R12, R12, R9, R11 ;  /* 0x000000090c0c7223 */ /* 0x001fc6000000000b */
[----:B------:R-:W-:Y:S01]  /*05b0*/  LDS.128 R8, [R16+UR7+0x30] ;  /* 0x0000300710087984 */ /* 0x000fe20008000c00 */
[----:B------:R-:W-:-:S03]  /*05c0*/  FFMA R12, R27, R13, R12 ;  /* 0x0000000d1b0c7223 */ /* 0x000fc6000000000c */
[----:B------:R-:W0:Y:S01]  /*05d0*/  LDS R13, [R21+0x300] ;  /* 0x00030000150d7984 */ /* 0x000e220000000800 */
[----:B-1----:R-:W-:-:S03]  /*05e0*/  FFMA R25, R25, R14, R12 ;  /* 0x0000000e19197223 */ /* 0x002fc6000000000c */
[----:B------:R-:W1:Y:S01]  /*05f0*/  LDS R27, [R21+0x340] ;  /* 0x00034000151b7984 */ /* 0x000e620000000800 */
[----:B--2---:R-:W-:-:S03]  /*0600*/  FFMA R15, R26, R15, R25 ;  /* 0x0000000f1a0f7223 */ /* 0x004fc60000000019 */
[----:B------:R-:W2:Y:S04]  /*0610*/  LDS R12, [R21+0x380] ;  /* 0x00038000150c7984 */ /* 0x000ea80000000800 */
[----:B------:R-:W3:Y:S01]  /*0620*/  LDS R25, [R21+0x3c0] ;  /* 0x0003c00015197984 */ /* 0x000ee20000000800 */
[----:B0-----:R-:W-:-:S04]  /*0630*/  FFMA R8, R8, R13, R15 ;  /* 0x0000000d08087223 */ /* 0x001fc8000000000f */
[----:B-1----:R-:W-:-:S04]  /*0640*/  FFMA R9, R27, R9, R8 ;  /* 0x000000091b097223 */ /* 0x002fc80000000008 */
[----:B--2---:R-:W-:-:S04]  /*0650*/  FFMA R10, R12, R10, R9 ;  /* 0x0000000a0c0a7223 */ /* 0x004fc80000000009 */
[----:B---3--:R-:W-:Y:S01]  /*0660*/  FFMA R11, R25, R11, R10 ;  /* 0x0000000b190b7223 */ /* 0x008fe2000000000a */
[----:B------:R-:W-:Y:S06]  /*0670*/  BAR.SYNC.DEFER_BLOCKING 0x0 ;  /* 0x0000000000007b1d */ /* 0x000fec0000010000 */
[----:B------:R-:W-:Y:S05]  /*0680*/  @!P0 BRA `(.L_x_1) ;  /* 0xfffffffc00188947 */ /* 0x000fea000383ffff */
.L_x_0:
[----:B------:R-:W-:-:S04]  /*0690*/  I2FP.F32.S32 R0, R0 ;  /* 0x0000000000007245 */ /* 0x000fc80000201400 */
[----:B------:R0:W1:Y:S01]  /*06a0*/  MUFU.RSQ R3, R0 ;  /* 0x0000000000037308 */ /* 0x0000620000001400 */
[----:B------:R-:W-:-:S05]  /*06b0*/  VIADD R2, R0, 0xf3000000 ;  /* 0xf300000000027836 */ /* 0x000fca0000000000 */
[----:B------:R-:W-:-:S13]  /*06c0*/  ISETP.GT.U32.AND P0, PT, R2, 0x727fffff, PT ;  /* 0x727fffff0200780c */ /* 0x000fda0003f04070 */
[----:B01----:R-:W-:Y:S05]  /*06d0*/  @!P0 BRA `(.L_x_2) ;  /* 0x0000000000108947 */ /* 0x003fea0003800000 */
[----:B------:R-:W-:-:S07]  /*06e0*/  MOV R4, 0x700 ;  /* 0x0000070000047802 */ /* 0x000fce0000000f00 */
[----:B------:R-:W-:Y:S05]  /*06f0*/  CALL.REL.NOINC `($__internal_0_$__cuda_sm20_sqrt_rn_f32_slowpath) ;  /* 0x0000000000a47944 */ /* 0x000fea0003c00000 */
[----:B------:R-:W-:Y:S01]  /*0700*/  MOV R3, R0 ;  /* 0x0000000000037202 */ /* 0x000fe20000000f00 */
[----:B------:R-:W-:Y:S06]  /*0710*/  BRA `(.L_x_3) ;  /* 0x0000000000107947 */ /* 0x000fec0003800000 */
.L_x_2:
[----:B------:R-:W-:Y:S01]  /*0720*/  FMUL.FTZ R5, R0, R3 ;  /* 0x0000000300057220 */ /* 0x000fe20000410000 */
[----:B------:R-:W-:-:S03]  /*0730*/  FMUL.FTZ R3, R3, 0.5 ;  /* 0x3f00000003037820 */ /* 0x000fc60000410000 */
[----:B------:R-:W-:-:S04]  /*0740*/  FFMA R0, -R5, R5, R0 ;  /* 0x0000000505007223 */ /* 0x000fc80000000100 */
[----:B------:R-:W-:-:S07]  /*0750*/  FFMA R3, R0, R3, R5 ;  /* 0x0000000300037223 */ /* 0x000fce0000000005 */
.L_x_3:
[----:B------:R-:W0:Y:S01]  /*0760*/  MUFU.RCP R0, R3 ;  /* 0x0000000300007308 */ /* 0x000e220000001000 */
[----:B------:R-:W-:Y:S07]  /*0770*/  BSSY.RECONVERGENT B0, `(.L_x_4) ;  /* 0x000000b000007945 */ /* 0x000fee0003800200 */
[----:B------:R-:W1:Y:S01]  /*0780*/  FCHK P0, R11, R3 ;  /* 0x000000030b007302 */ /* 0x000e620000000000 */
[----:B0-----:R-:W-:-:S04]  /*0790*/  FFMA R5, R0, -R3, 1 ;  /* 0x3f80000000057423 */ /* 0x001fc80000000803 */
[----:B------:R-:W-:-:S04]  /*07a0*/  FFMA R0, R0, R5, R0 ;  /* 0x0000000500007223 */ /* 0x000fc80000000000 */
[----:B------:R-:W-:-:S04]  /*07b0*/  FFMA R2, R0, R11, RZ ;  /* 0x0000000b00027223 */ /* 0x000fc800000000ff */
[----:B------:R-:W-:-:S04]  /*07c0*/  FFMA R5, R2, -R3, R11 ;  /* 0x8000000302057223 */ /* 0x000fc8000000000b */
[----:B------:R-:W-:Y:S01]  /*07d0*/  FFMA R0, R0, R5, R2 ;  /* 0x0000000500007223 */ /* 0x000fe20000000002 */
[----:B-1----:R-:W-:Y:S06]  /*07e0*/  @!P0 BRA `(.L_x_5) ;  /* 0x00000000000c8947 */ /* 0x002fec0003800000 */
[----:B------:R-:W-:Y:S01]  /*07f0*/  IMAD.MOV.U32 R0, RZ, RZ, R11 ;  /* 0x000000ffff007224 */ /* 0x000fe200078e000b */
[----:B------:R-:W-:-:S07]  /*0800*/  MOV R2, 0x820 ;  /* 0x0000082000027802 */ /* 0x000fce0000000f00 */
[----:B------:R-:W-:Y:S05]  /*0810*/  CALL.REL.NOINC `($__internal_1_$__cuda_sm3x_div_rn_noftz_f32_slowpath) ;  /* 0x0000000000bc7944 */ /* 0x000fea0003c00000 */
.L_x_5:
[----:B------:R-:W-:Y:S05]  /*0820*/  BSYNC.RECONVERGENT B0 ;  /* 0x0000000000007941 */ /* 0x000fea0003800200 */
.L_x_4:
[----:B------:R-:W0:Y:S01]  /*0830*/  S2UR UR7, SR_CgaCtaId ;  /* 0x00000000000779c3 */ /* 0x000e220000008800 */
[----:B------:R-:W-:Y:S01]  /*0840*/  UMOV UR4, 0x400 ;  /* 0x0000040000047882 */ /* 0x000fe20000000000 */
[----:B------:R-:W-:Y:S01]  /*0850*/  LOP3.LUT R6, R6, 0x70, RZ, 0xc0, !PT ;  /* 0x0000007006067812 */ /* 0x000fe200078ec0ff */
[----:B------:R-:W-:Y:S01]  /*0860*/  UIADD3 UR4, UPT, UPT, UR4, 0x800, URZ ;  /* 0x0000080004047890 */ /* 0x000fe2000fffe0ff */
[C---:B------:R-:W-:Y:S01]  /*0870*/  VIADD R4, R23.reuse, UR6 ;  /* 0x0000000617047c36 */ /* 0x040fe20008000000 */
[----:B------:R-:W1:Y:S01]  /*0880*/  LDCU UR8, c[0x0][0x398] ;  /* 0x00007300ff0877ac */ /* 0x000e620008000800 */
[----:B------:R-:W-:Y:S01]  /*0890*/  IADD3 R23, PT, PT, R23, R6, RZ ;  /* 0x0000000617177210 */ /* 0x000fe20007ffe0ff */
[----:B------:R-:W-:-:S05]  /*08a0*/  VIADD R5, R24, UR5 ;  /* 0x0000000518057c36 */ /* 0x000fca0008000000 */
[----:B------:R-:W-:-:S04]  /*08b0*/  VIMNMX.U32 R2, PT, PT, R5, R4, !PT ;  /* 0x0000000405027248 */ /* 0x000fc80007fe0000 */
[----:B-1----:R-:W-:Y:S01]  /*08c0*/  ISETP.GE.U32.AND P0, PT, R2, UR8, PT ;  /* 0x0000000802007c0c */ /* 0x002fe2000bf06070 */
[----:B0-----:R-:W-:-:S06]  /*08d0*/  ULEA UR4, UR7, UR4, 0x18 ;  /* 0x0000000407047291 */ /* 0x001fcc000f8ec0ff */
[----:B------:R-:W-:-:S05]  /*08e0*/  LEA R23, R23, UR4, 0x2 ;  /* 0x0000000417177c11 */ /* 0x000fca000f8e10ff */
[----:B------:R0:W-:Y:S01]  /*08f0*/  STS [R23], R0 ;  /* 0x0000000017007388 */ /* 0x0001e20000000800 */
[----:B------:R-:W-:Y:S06]  /*0900*/  BAR.SYNC.DEFER_BLOCKING 0x0 ;  /* 0x0000000000007b1d */ /* 0x000fec0000010000 */
[----:B------:R-:W-:Y:S05]  /*0910*/  @P0 EXIT ;  /* 0x000000000000094d */ /* 0x000fea0003800000 */
[----:B0-----:R-:W0:Y:S01]  /*0920*/  LDS R23, [R23] ;  /* 0x0000000017177984 */ /* 0x001e220000000800 */
[----:B------:R-:W1:Y:S01]  /*0930*/  LDC.64 R2, c[0x0][0x390] ;  /* 0x0000e400ff027b82 */ /* 0x000e620000000a00 */
[----:B------:R-:W2:Y:S02]  /*0940*/  LDCU UR4, c[0x0][0x39c] ;  /* 0x00007380ff0477ac */ /* 0x000ea40008000800 */
[----:B--2---:R-:W-:-:S04]  /*0950*/  IMAD R5, R5, UR4, R4 ;  /* 0x0000000405057c24 */ /* 0x004fc8000f8e0204 */
[----:B-1----:R-:W-:-:S05]  /*0960*/  IMAD.WIDE.U32 R2, R5, 0x4, R2 ;  /* 0x0000000405027825 */ /* 0x002fca00078e0002 */
[----:B0-----:R-:W-:Y:S01]  /*0970*/  STG.E desc[UR10][R2.64], R23 ;  /* 0x0000001702007986 */ /* 0x001fe2000c10190a */
[----:B------:R-:W-:Y:S05]  /*0980*/  EXIT ;  /* 0x000000000000794d */ /* 0x000fea0003800000 */
        .weak           $__internal_0_$__cuda_sm20_sqrt_rn_f32_slowpath
        .type           $__internal_0_$__cuda_sm20_sqrt_rn_f32_slowpath,@function
        .size           $__internal_0_$__cuda_sm20_sqrt_rn_f32_slowpath,($__internal_1_$__cuda_sm3x_div_rn_noftz_f32_slowpath - $__internal_0_$__cuda_sm20_sqrt_rn_f32_slowpath)
$__internal_0_$__cuda_sm20_sqrt_rn_f32_slowpath:
[----:B------:R-:W-:-:S13]  /*0990*/  LOP3.LUT P0, RZ, R0, 0x7fffffff, RZ, 0xc0, !PT ;  /* 0x7fffffff00ff7812 */ /* 0x000fda000780c0ff */
[----:B------:R-:W-:Y:S01]  /*09a0*/  @!P0 IMAD.MOV.U32 R2, RZ, RZ, R0 ;  /* 0x000000ffff028224 */ /* 0x000fe200078e0000 */
[----:B------:R-:W-:Y:S06]  /*09b0*/  @!P0 BRA `(.L_x_6) ;  /* 0x0000000000448947 */ /* 0x000fec0003800000 */
[----:B------:R-:W-:-:S13]  /*09c0*/  FSETP.GEU.FTZ.AND P0, PT, R0, RZ, PT ;  /* 0x000000ff0000720b */ /* 0x000fda0003f1e000 */
[----:B------:R-:W-:Y:S01]  /*09d0*/  @!P0 IMAD.MOV.U32 R2, RZ, RZ, 0x7fffffff ;  /* 0x7fffffffff028424 */ /* 0x000fe200078e00ff */
[----:B------:R-:W-:Y:S06]  /*09e0*/  @!P0 BRA `(.L_x_6) ;  /* 0x0000000000388947 */ /* 0x000fec0003800000 */
[----:B------:R-:W-:-:S13]  /*09f0*/  FSETP.GTU.FTZ.AND P0, PT, |R0|, +INF , PT ;  /* 0x7f8000000000780b */ /* 0x000fda0003f1c200 */
[----:B------:R-:W-:Y:S01]  /*0a00*/  @P0 FADD.FTZ R2, R0, 1 ;  /* 0x3f80000000020421 */ /* 0x000fe20000010000 */
[----:B------:R-:W-:Y:S06]  /*0a10*/  @P0 BRA `(.L_x_6) ;  /* 0x00000000002c0947 */ /* 0x000fec0003800000 */
[----:B------:R-:W-:-:S13]  /*0a20*/  FSETP.NEU.FTZ.AND P0, PT, |R0|, +INF , PT ;  /* 0x7f8000000000780b */ /* 0x000fda0003f1d200 */
[----:B------:R-:W-:Y:S01]  /*0a30*/  @!P0 IMAD.MOV.U32 R2, RZ, RZ, R0 ;  /* 0x000000ffff028224 */ /* 0x000fe200078e0000 */
[----:B------:R-:W-:Y:S06]  /*0a40*/  @!P0 BRA `(.L_x_6) ;  /* 0x0000000000208947 */ /* 0x000fec0003800000 */
[----:B------:R-:W-:-:S04]  /*0a50*/  FFMA R0, R0, 1.84467440737095516160e+19, RZ ;  /* 0x5f80000000007823 */ /* 0x000fc800000000ff */
[----:B------:R-:W0:Y:S02]  /*0a60*/  MUFU.RSQ R3, R0 ;  /* 0x0000000000037308 */ /* 0x000e240000001400 */
[----:B0-----:R-:W-:Y:S01]  /*0a70*/  FMUL.FTZ R5, R0, R3 ;  /* 0x0000000300057220 */ /* 0x001fe20000410000 */
[----:B------:R-:W-:-:S03]  /*0a80*/  FMUL.FTZ R3, R3, 0.5 ;  /* 0x3f00000003037820 */ /* 0x000fc60000410000 */
[----:B------:R-:W-:-:S04]  /*0a90*/  FADD.FTZ R2, -R5, -RZ ;  /* 0x800000ff05027221 */ /* 0x000fc80000010100 */
[----:B------:R-:W-:-:S04]  /*0aa0*/  FFMA R2, R5, R2, R0 ;  /* 0x0000000205027223 */ /* 0x000fc80000000000 */
[----:B------:R-:W-:-:S04]  /*0ab0*/  FFMA R2, R2, R3, R5 ;  /* 0x0000000302027223 */ /* 0x000fc80000000005 */
[----:B------:R-:W-:-:S07]  /*0ac0*/  FMUL.FTZ R2, R2, 2.3283064365386962891e-10 ;  /* 0x2f80000002027820 */ /* 0x000fce0000410000 */
.L_x_6:
[----:B------:R-:W-:Y:S01]  /*0ad0*/  MOV R0, R2 ;  /* 0x0000000200007202 */ /* 0x000fe20000000f00 */
[----:B------:R-:W-:Y:S02]  /*0ae0*/  IMAD.MOV.U32 R2, RZ, RZ, R4 ;  /* 0x000000ffff027224 */ /* 0x000fe400078e0004 */
[----:B------:R-:W-:-:S04]  /*0af0*/  IMAD.MOV.U32 R3, RZ, RZ, 0x0 ;  /* 0x00000000ff037424 */ /* 0x000fc800078e00ff */
[----:B------:R-:W-:Y:S05]  /*0b00*/  RET.REL.NODEC R2 `(_Z12mutal_kernelPKfS0_Pfiii) ;  /* 0xfffffff4023c7950 */ /* 0x000fea0003c3ffff */
        .weak           $__internal_1_$__cuda_sm3x_div_rn_noftz_f32_slowpath
        .type           $__internal_1_$__cuda_sm3x_div_rn_noftz_f32_slowpath,@function
        .size           $__internal_1_$__cuda_sm3x_div_rn_noftz_f32_slowpath,(.L_x_53 - $__internal_1_$__cuda_sm3x_div_rn_noftz_f32_slowpath)
$__internal_1_$__cuda_sm3x_div_rn_noftz_f32_slowpath:
[----:B------:R-:W-:Y:S01]  /*0b10*/  SHF.R.U32.HI R5, RZ, 0x17, R3 ;  /* 0x00000017ff057819 */ /* 0x000fe20000011603 */
[----:B------:R-:W-:Y:S01]  /*0b20*/  BSSY.RECONVERGENT B1, `(.L_x_7) ;  /* 0x0000062000017945 */ /* 0x000fe20003800200 */
[----:B------:R-:W-:Y:S02]  /*0b30*/  SHF.R.U32.HI R4, RZ, 0x17, R0 ;  /* 0x00000017ff047819 */ /* 0x000fe40000011600 */
[----:B------:R-:W-:Y:S02]  /*0b40*/  LOP3.LUT R12, R5, 0xff, RZ, 0xc0, !PT ;  /* 0x000000ff050c7812 */ /* 0x000fe400078ec0ff */
[----:B------:R-:W-:-:S03]  /*0b50*/  LOP3.LUT R9, R4, 0xff, RZ, 0xc0, !PT ;  /* 0x000000ff04097812 */ /* 0x000fc600078ec0ff */
[----:B------:R-:W-:Y:S01]  /*0b60*/  VIADD R7, R12, 0xffffffff ;  /* 0xffffffff0c077836 */ /* 0x000fe20000000000 */
[----:B------:R-:W-:-:S04]  /*0b70*/  IADD3 R5, PT, PT, R9, -0x1, RZ ;  /* 0xffffffff09057810 */ /* 0x000fc80007ffe0ff */
[----:B------:R-:W-:-:S04]  /*0b80*/  ISETP.GT.U32.AND P0, PT, R7, 0xfd, PT ;  /* 0x000000fd0700780c */ /* 0x000fc80003f04070 */
[----:B------:R-:W-:-:S13]  /*0b90*/  ISETP.GT.U32.OR P0, PT, R5, 0xfd, P0 ;  /* 0x000000fd0500780c */ /* 0x000fda0000704470 */
[----:B------:R-:W-:Y:S01]  /*0ba0*/  @!P0 IMAD.MOV.U32 R4, RZ, RZ, RZ ;  /* 0x000000ffff048224 */ /* 0x000fe200078e00ff */
[----:B------:R-:W-:Y:S06]  /*0bb0*/  @!P0 BRA `(.L_x_8) ;  /* 0x00000000005c8947 */ /* 0x000fec0003800000 */
[----:B------:R-:W-:Y:S02]  /*0bc0*/  FSETP.GTU.FTZ.AND P0, PT, |R0|, +INF , PT ;  /* 0x7f8000000000780b */ /* 0x000fe40003f1c200 */
[----:B------:R-:W-:-:S04]  /*0bd0*/  FSETP.GTU.FTZ.AND P1, PT, |R3|, +INF , PT ;  /* 0x7f8000000300780b */ /* 0x000fc80003f3c200 */
[----:B------:R-:W-:-:S13]  /*0be0*/  PLOP3.LUT P0, PT, P0, P1, PT, 0xf8, 0x8f ;  /* 0x00000000008f781c */ /* 0x000fda0000703f70 */
[----:B------:R-:W-:Y:S05]  /*0bf0*/  @P0 BRA `(.L_x_9) ;  /* 0x00000004004c0947 */ /* 0x000fea0003800000 */
[----:B------:R-:W-:-:S13]  /*0c00*/  LOP3.LUT P0, RZ, R3, 0x7fffffff, R0, 0xc8, !PT ;  /* 0x7fffffff03ff7812 */ /* 0x000fda000780c800 */
[----:B------:R-:W-:Y:S05]  /*0c10*/  @!P0 BRA `(.L_x_10) ;  /* 0x00000004003c8947 */ /* 0x000fea0003800000 */
[C---:B------:R-:W-:Y:S02]  /*0c20*/  FSETP.NEU.FTZ.AND P2, PT, |R0|.reuse, +INF , PT ;  /* 0x7f8000000000780b */ /* 0x040fe40003f5d200 */
[----:B------:R-:W-:Y:S02]  /*0c30*/  FSETP.NEU.FTZ.AND P1, PT, |R3|, +INF , PT ;  /* 0x7f8000000300780b */ /* 0x000fe40003f3d200 */
[----:B------:R-:W-:-:S11]  /*0c40*/  FSETP.NEU.FTZ.AND P0, PT, |R0|, +INF , PT ;  /* 0x7f8000000000780b */ /* 0x000fd60003f1d200 */
[----:B------:R-:W-:Y:S05]  /*0c50*/  @!P1 BRA !P2, `(.L_x_10) ;  /* 0x00000004002c9947 */ /* 0x000fea0005000000 */
[----:B------:R-:W-:-:S04]  /*0c60*/  LOP3.LUT P2, RZ, R0, 0x7fffffff, RZ, 0xc0, !PT ;  /* 0x7fffffff00ff7812 */ /* 0x000fc8000784c0ff */
[----:B------:R-:W-:-:S13]  /*0c70*/  PLOP3.LUT P1, PT, P1, P2, PT, 0x2f, 0xf2 ;  /* 0x0000000000f2781c */ /* 0x000fda0000f24577 */
[----:B------:R-:W-:Y:S05]  /*0c80*/  @P1 BRA `(.L_x_11) ;  /* 0x0000000400181947 */ /* 0x000fea0003800000 */
[----:B------:R-:W-:-:S04]  /*0c90*/  LOP3.LUT P1, RZ, R3, 0x7fffffff, RZ, 0xc0, !PT ;  /* 0x7fffffff03ff7812 */ /* 0x000fc8000782c0ff */
[----:B------:R-:W-:-:S13]  /*0ca0*/  PLOP3.LUT P0, PT, P0, P1, PT, 0x2f, 0xf2 ;  /* 0x0000000000f2781c */ /* 0x000fda0000702577 */
[----:B------:R-:W-:Y:S05]  /*0cb0*/  @P0 BRA `(.L_x_12) ;  /* 0x0000000400000947 */ /* 0x000fea0003800000 */
[----:B------:R-:W-:Y:S02]  /*0cc0*/  ISETP.GE.AND P0, PT, R5, RZ, PT ;  /* 0x000000ff0500720c */ /* 0x000fe40003f06270 */
[----:B------:R-:W-:-:S11]  /*0cd0*/  ISETP.GE.AND P1, PT, R7, RZ, PT ;  /* 0x000000ff0700720c */ /* 0x000fd60003f26270 */
[----:B------:R-:W-:Y:S02]  /*0ce0*/  @P0 IMAD.MOV.U32 R4, RZ, RZ, RZ ;  /* 0x000000ffff040224 */ /* 0x000fe400078e00ff */
[----:B------:R-:W-:Y:S01]  /*0cf0*/  @!P0 FFMA R0, R0, 1.84467440737095516160e+19, RZ ;  /* 0x5f80000000008823 */ /* 0x000fe200000000ff */
[----:B------:R-:W-:Y:S02]  /*0d00*/  @!P0 IMAD.MOV.U32 R4, RZ, RZ, -0x40 ;  /* 0xffffffc0ff048424 */ /* 0x000fe400078e00ff */
[----:B------:R-:W-:-:S03]  /*0d10*/  @!P1 FFMA R3, R3, 1.84467440737095516160e+19, RZ ;  /* 0x5f80000003039823 */ /* 0x000fc600000000ff */
[----:B------:R-:W-:-:S07]  /*0d20*/  @!P1 IADD3 R4, PT, PT, R4, 0x40, RZ ;  /* 0x0000004004049810 */ /* 0x000fce0007ffe0ff */
.L_x_8:
[----:B------:R-:W-:Y:S01]  /*0d30*/  LEA R8, R12, 0xc0800000, 0x17 ;  /* 0xc08000000c087811 */ /* 0x000fe200078eb8ff */
[----:B------:R-:W-:Y:S04]  /*0d40*/  BSSY.RECONVERGENT B2, `(.L_x_13) ;  /* 0x0000036000027945 */ /* 0x000fe80003800200 */
[----:B------:R-:W-:Y:S02]  /*0d50*/  IMAD.IADD R8, R3, 0x1, -R8 ;  /* 0x0000000103087824 */ /* 0x000fe400078e0a08 */
[----:B------:R-:W-:Y:S02]  /*0d60*/  VIADD R3, R9, 0xffffff81 ;  /* 0xffffff8109037836 */ /* 0x000fe40000000000 */
[----:B------:R-:W0:Y:S01]  /*0d70*/  MUFU.RCP R5, R8 ;  /* 0x0000000800057308 */ /* 0x000e220000001000 */
[----:B------:R-:W-:Y:S01]  /*0d80*/  FADD.FTZ R7, -R8, -RZ ;  /* 0x800000ff08077221 */ /* 0x000fe20000010100 */
[----:B------:R-:W-:-:S03]  /*0d90*/  IMAD R0, R3, -0x800000, R0 ;  /* 0xff80000003007824 */ /* 0x000fc600078e0200 */
[----:B0-----:R-:W-:-:S04]  /*0da0*/  FFMA R10, R5, R7, 1 ;  /* 0x3f800000050a7423 */ /* 0x001fc80000000007 */
[----:B------:R-:W-:-:S04]  /*0db0*/  FFMA R14, R5, R10, R5 ;  /* 0x0000000a050e7223 */ /* 0x000fc80000000005 */
[----:B------:R-:W-:-:S04]  /*0dc0*/  FFMA R5, R0, R14, RZ ;  /* 0x0000000e00057223 */ /* 0x000fc800000000ff */
[----:B------:R-:W-:-:S04]  /*0dd0*/  FFMA R10, R7, R5, R0 ;  /* 0x00000005070a7223 */ /* 0x000fc80000000000 */
[----:B------:R-:W-:Y:S01]  /*0de0*/  FFMA R9, R14, R10, R5 ;  /* 0x0000000a0e097223 */ /* 0x000fe20000000005 */
[----:B------:R-:W-:-:S03]  /*0df0*/  IADD3 R5, PT, PT, R3, 0x7f, -R12 ;  /* 0x0000007f03057810 */ /* 0x000fc60007ffe80c */
[----:B------:R-:W-:Y:S01]  /*0e00*/  FFMA R10, R7, R9, R0 ;  /* 0x00000009070a7223 */ /* 0x000fe20000000000 */
[----:B------:R-:W-:-:S03]  /*0e10*/  IADD3 R5, PT, PT, R5, R4, RZ ;  /* 0x0000000405057210 */ /* 0x000fc60007ffe0ff */
[----:B------:R-:W-:-:S05]  /*0e20*/  FFMA R0, R14, R10, R9 ;  /* 0x0000000a0e007223 */ /* 0x000fca0000000009 */
[----:B------:R-:W-:-:S04]  /*0e30*/  SHF.R.U32.HI R3, RZ, 0x17, R0 ;  /* 0x00000017ff037819 */ /* 0x000fc80000011600 */
[----:B------:R-:W-:-:S05]  /*0e40*/  LOP3.LUT R3, R3, 0xff, RZ, 0xc0, !PT ;  /* 0x000000ff03037812 */ /* 0x000fca00078ec0ff */
[----:B------:R-:W-:-:S04]  /*0e50*/  IMAD.IADD R7, R3, 0x1, R5 ;  /* 0x0000000103077824 */ /* 0x000fc800078e0205 */
[----:B------:R-:W-:-:S05]  /*0e60*/  VIADD R3, R7, 0xffffffff ;  /* 0xffffffff07037836 */ /* 0x000fca0000000000 */
[----:B------:R-:W-:-:S13]  /*0e70*/  ISETP.GE.U32.AND P0, PT, R3, 0xfe, PT ;  /* 0x000000fe0300780c */ /* 0x000fda0003f06070 */
[----:B------:R-:W-:Y:S05]  /*0e80*/  @!P0 BRA `(.L_x_14) ;  /* 0x0000000000808947 */ /* 0x000fea0003800000 */
[----:B------:R-:W-:-:S13]  /*0e90*/  ISETP.GT.AND P0, PT, R7, 0xfe, PT ;  /* 0x000000fe0700780c */ /* 0x000fda0003f04270 */
[----:B------:R-:W-:Y:S05]  /*0ea0*/  @P0 BRA `(.L_x_15) ;  /* 0x00000000006c0947 */ /* 0x000fea0003800000 */
[----:B------:R-:W-:-:S13]  /*0eb0*/  ISETP.GE.AND P0, PT, R7, 0x1, PT ;  /* 0x000000010700780c */ /* 0x000fda0003f06270 */
[----:B------:R-:W-:Y:S05]  /*0ec0*/  @P0 BRA `(.L_x_16) ;  /* 0x0000000000740947 */ /* 0x000fea0003800000 */
[----:B------:R-:W-:Y:S02]  /*0ed0*/  ISETP.GE.AND P0, PT, R7, -0x18, PT ;  /* 0xffffffe80700780c */ /* 0x000fe40003f06270 */
[----:B------:R-:W-:-:S11]  /*0ee0*/  LOP3.LUT R0, R0, 0x80000000, RZ, 0xc0, !PT ;  /* 0x8000000000007812 */ /* 0x000fd600078ec0ff */
[----:B------:R-:W-:Y:S05]  /*0ef0*/  @!P0 BRA `(.L_x_16) ;  /* 0x0000000000688947 */ /* 0x000fea0003800000 */
[CCC-:B------:R-:W-:Y:S01]  /*0f00*/  FFMA.RZ R3, R14.reuse, R10.reuse, R9.reuse ;  /* 0x0000000a0e037223 */ /* 0x1c0fe2000000c009 */
[C---:B------:R-:W-:Y:S01]  /*0f10*/  IADD3 R8, PT, PT, R7.reuse, 0x20, RZ ;  /* 0x0000002007087810 */ /* 0x040fe20007ffe0ff */
[CCC-:B------:R-:W-:Y:S01]  /*0f20*/  FFMA.RM R4, R14.reuse, R10.reuse, R9.reuse ;  /* 0x0000000a0e047223 */ /* 0x1c0fe20000004009 */
[----:B------:R-:W-:Y:S02]  /*0f30*/  ISETP.NE.AND P2, PT, R7, RZ, PT ;  /* 0x000000ff0700720c */ /* 0x000fe40003f45270 */
[----:B------:R-:W-:Y:S01]  /*0f40*/  LOP3.LUT R5, R3, 0x7fffff, RZ, 0xc0, !PT ;  /* 0x007fffff03057812 */ /* 0x000fe200078ec0ff */
[----:B------:R-:W-:Y:S01]  /*0f50*/  FFMA.RP R3, R14, R10, R9 ;  /* 0x0000000a0e037223 */ /* 0x000fe20000008009 */
[----:B------:R-:W-:Y:S01]  /*0f60*/  ISETP.NE.AND P1, PT, R7, RZ, PT ;  /* 0x000000ff0700720c */ /* 0x000fe20003f25270 */
[----:B------:R-:W-:Y:S01]  /*0f70*/  IMAD.MOV R7, RZ, RZ, -R7 ;  /* 0x000000ffff077224 */ /* 0x000fe200078e0a07 */
[----:B------:R-:W-:Y:S02]  /*0f80*/  LOP3.LUT R5, R5, 0x800000, RZ, 0xfc, !PT ;  /* 0x0080000005057812 */ /* 0x000fe400078efcff */
[----:B------:R-:W-:-:S02]  /*0f90*/  FSETP.NEU.FTZ.AND P0, PT, R3, R4, PT ;  /* 0x000000040300720b */ /* 0x000fc40003f1d000 */
[----:B------:R-:W-:Y:S02]  /*0fa0*/  SHF.L.U32 R8, R5, R8, RZ ;  /* 0x0000000805087219 */ /* 0x000fe400000006ff */
[----:B------:R-:W-:Y:S02]  /*0fb0*/  SEL R4, R7, RZ, P2 ;  /* 0x000000ff07047207 */ /* 0x000fe40001000000 */
[----:B------:R-:W-:Y:S02]  /*0fc0*/  ISETP.NE.AND P1, PT, R8, RZ, P1 ;  /* 0x000000ff0800720c */ /* 0x000fe40000f25270 */
[----:B------:R-:W-:Y:S02]  /*0fd0*/  SHF.R.U32.HI R4, RZ, R4, R5 ;  /* 0x00000004ff047219 */ /* 0x000fe40000011605 */
[----:B------:R-:W-:Y:S02]  /*0fe0*/  PLOP3.LUT P0, PT, P0, P1, PT, 0xf8, 0x8f ;  /* 0x00000000008f781c */ /* 0x000fe40000703f70 */
[----:B------:R-:W-:-:S02]  /*0ff0*/  SHF.R.U32.HI R8, RZ, 0x1, R4 ;  /* 0x00000001ff087819 */ /* 0x000fc40000011604 */
[----:B------:R-:W-:-:S04]  /*1000*/  SEL R3, RZ, 0x1, !P0 ;  /* 0x00000001ff037807 */ /* 0x000fc80004000000 */
[----:B------:R-:W-:-:S04]  /*1010*/  LOP3.LUT R3, R3, 0x1, R8, 0xf8, !PT ;  /* 0x0000000103037812 */ /* 0x000fc800078ef808 */
[----:B------:R-:W-:-:S05]  /*1020*/  LOP3.LUT R3, R3, R4, RZ, 0xc0, !PT ;  /* 0x0000000403037212 */ /* 0x000fca00078ec0ff */
[----:B------:R-:W-:-:S05]  /*1030*/  IMAD.IADD R3, R8, 0x1, R3 ;  /* 0x0000000108037824 */ /* 0x000fca00078e0203 */
[----:B------:R-:W-:Y:S01]  /*1040*/  LOP3.LUT R0, R3, R0, RZ, 0xfc, !PT ;  /* 0x0000000003007212 */ /* 0x000fe200078efcff */
[----:B------:R-:W-:Y:S06]  /*1050*/  BRA `(.L_x_16) ;  /* 0x0000000000107947 */ /* 0x000fec0003800000 */
.L_x_15:
[----:B------:R-:W-:-:S04]  /*1060*/  LOP3.LUT R0, R0, 0x80000000, RZ, 0xc0, !PT ;  /* 0x8000000000007812 */ /* 0x000fc800078ec0ff */
[----:B------:R-:W-:Y:S01]  /*1070*/  LOP3.LUT R0, R0, 0x7f800000, RZ, 0xfc, !PT ;  /* 0x7f80000000007812 */ /* 0x000fe200078efcff */
[----:B------:R-:W-:Y:S06]  /*1080*/  BRA `(.L_x_16) ;  /* 0x0000000000047947 */ /* 0x000fec0003800000 */
.L_x_14:
[----:B------:R-:W-:-:S07]  /*1090*/  LEA R0, R5, R0, 0x17 ;  /* 0x0000000005007211 */ /* 0x000fce00078eb8ff */
.L_x_16:
[----:B------:R-:W-:Y:S05]  /*10a0*/  BSYNC.RECONVERGENT B2 ;  /* 0x0000000000027941 */ /* 0x000fea0003800200 */
.L_x_13:
[----:B------:R-:W-:Y:S05]  /*10b0*/  BRA `(.L_x_17) ;  /* 0x0000000000207947 */ /* 0x000fea0003800000 */
.L_x_12:
[----:B------:R-:W-:-:S04]  /*10c0*/  LOP3.LUT R0, R3, 0x80000000, R0, 0x48, !PT ;  /* 0x8000000003007812 */ /* 0x000fc800078e4800 */
[----:B------:R-:W-:Y:S01]  /*10d0*/  LOP3.LUT R0, R0, 0x7f800000, RZ, 0xfc, !PT ;  /* 0x7f80000000007812 */ /* 0x000fe200078efcff */
[----:B------:R-:W-:Y:S06]  /*10e0*/  BRA `(.L_x_17) ;  /* 0x0000000000147947 */ /* 0x000fec0003800000 */
.L_x_11:
[----:B------:R-:W-:Y:S01]  /*10f0*/  LOP3.LUT R0, R3, 0x80000000, R0, 0x48, !PT ;  /* 0x8000000003007812 */ /* 0x000fe200078e4800 */
[----:B------:R-:W-:Y:S06]  /*1100*/  BRA `(.L_x_17) ;  /* 0x00000000000c7947 */ /* 0x000fec0003800000 */
.L_x_10:
[----:B------:R-:W0:Y:S01]  /*1110*/  MUFU.RSQ R0, -QNAN ;  /* 0xffc0000000007908 */ /* 0x000e220000001400 */
[----:B------:R-:W-:Y:S05]  /*1120*/  BRA `(.L_x_17) ;  /* 0x0000000000047947 */ /* 0x000fea0003800000 */
.L_x_9:
[----:B------:R-:W-:-:S07]  /*1130*/  FADD.FTZ R0, R0, R3 ;  /* 0x0000000300007221 */ /* 0x000fce0000010000 */
.L_x_17:
[----:B------:R-:W-:Y:S05]  /*1140*/  BSYNC.RECONVERGENT B1 ;  /* 0x0000000000017941 */ /* 0x000fea0003800200 */
.L_x_7:
[----:B------:R-:W-:-:S04]  /*1150*/  IMAD.MOV.U32 R3, RZ, RZ, 0x0 ;  /* 0x00000000ff037424 */ /* 0x000fc800078e00ff */
[----:B0-----:R-:W-:Y:S05]  /*1160*/  RET.REL.NODEC R2 `(_Z12mutal_kernelPKfS0_Pfiii) ;  /* 0xffffffec02a47950 */ /* 0x001fea0003c3ffff */
.L_x_18:
[----:B------:R-:W-:-:S00]  /*1170*/  BRA `(.L_x_18) ;  /* 0xfffffffc00fc7947 */ /* 0x000fc0000383ffff */
[----:B------:R-:W-:-:S00]  /*1180*/  NOP ;  /* 0x0000000000007918 */ /* 0x000fc00000000000 */
[----:B------:R-:W-:-:S00]  /*1190*/  NOP ;  /* 0x0000000000007918 */ /* 0x000fc00000000000 */
[----:B------:R-:W-:-:S00]  /*11a0*/  NOP ;  /* 0x0000000000007918 */ /* 0x000fc00000000000 */
[----:B------:R-:W-:-:S00]  /*11b0*/  NOP ;  /* 0x0000000000007918 */ /* 0x000fc00000000000 */
[----:B------:R-:W-:-:S00]  /*11c0*/  NOP ;  /* 0x0000000000007918 */ /* 0x000fc00000000000 */
[----:B------:R-:W-:-:S00]  /*11d0*/  NOP ;  /* 0x0000000000007918 */ /* 0x000fc00000000000 */
[----:B------:R-:W-:-:S00]  /*11e0*/  NOP ;  /* 0x0000000000007918 */ /* 0x000fc00000000000 */
[----:B------:R-:W-:-:S00]  /*11f0*/  NOP ;  /* 0x0000000000007918 */ /* 0x000fc00000000000 */
.L_x_53:


//--------------------- .text._Z14softmax_kernelPKfS0_PfiiiS1_S1_ --------------------------
	.section	.text._Z14softmax_kernelPKfS0_PfiiiS1_S1_,"ax",@progbits
	.align	128
        .global         _Z14softmax_kernelPKfS0_PfiiiS1_S1_
        .type           _Z14softmax_kernelPKfS0_PfiiiS1_S1_,@function
        .size           _Z14softmax_kernelPKfS0_PfiiiS1_S1_,(.L_x_55 - _Z14softmax_kernelPKfS0_PfiiiS1_S1_)
        .other          _Z14softmax_kernelPKfS0_PfiiiS1_S1_,@"STO_CUDA_ENTRY STV_DEFAULT"
_Z14softmax_kernelPKfS0_PfiiiS1_S1_:
.text._Z14softmax_kernelPKfS0_PfiiiS1_S1_:
[----:B------:R-:W-:Y:S01]  /*0000*/  LDC R1, c[0x0][0x37c] ;  /* 0x0000df00ff017b82 */ /* 0x000fe20000000800 */
[----:B------:R-:W0:Y:S01]  /*0010*/  LDCU UR4, c[0x0][0x3a0] ;  /* 0x00007400ff0477ac */ /* 0x000e220008000800 */
[----:B------:R-:W1:Y:S06]  /*0020*/  S2R R6, SR_TID.X ;  /* 0x0000000000067919 */ /* 0x000e6c0000002100 */
[----:B------:R-:W2:Y:S01]  /*0030*/  S2UR UR5, SR_CTAID.Y ;  /* 0x00000000000579c3 */ /* 0x000ea20000002600 */
[----:B------:R-:W-:Y:S01]  /*0040*/  IMAD.MOV.U32 R11, RZ, RZ, RZ ;  /* 0x000000ffff0b7224 */ /* 0x000fe200078e00ff */
[----:B------:R-:W3:Y:S06]  /*0050*/  LDCU.64 UR10, c[0x0][0x358] ;  /* 0x00006b00ff0a77ac */ /* 0x000eec0008000a00 */
[----:B------:R-:W4:Y:S01]  /*0060*/  S2UR UR6, SR_CTAID.X ;  /* 0x00000000000679c3 */ /* 0x000f220000002500 */
[----:B0-----:R-:W-:-:S04]  /*0070*/  MOV R0, UR4 ;  /* 0x0000000400007c02 */ /* 0x001fc80008000f00 */
        /* <DEDUP_REMOVED lines=8> */
[-C--:B------:R-:W-:Y:S01]  /*0100*/  IMAD R2, R24, R0.reuse, R23 ;  /* 0x0000000018027224 */ /* 0x080fe200078e0217 */
[----:B------:R-:W-:Y:S01]  /*0110*/  SHF.L.U32 R16, R6, 0x2, RZ ;  /* 0x0000000206107819 */ /* 0x000fe200000006ff */
[----:B------:R-:W-:Y:S01]  /*0120*/  IMAD R4, R23, R0, R24 ;  /* 0x0000000017047224 */ /* 0x000fe200078e0218 */
[----:B------:R-:W-:Y:S01]  /*0130*/  UMOV UR4, 0x400 ;  /* 0x0000040000047882 */ /* 0x000fe20000000000 */
[----:B------:R-:W-:Y:S01]  /*0140*/  IMAD.WIDE.U32 R2, R2, 0x4, RZ ;  /* 0x0000000402027825 */ /* 0x000fe200078e00ff */
[----:B------:R-:W-:Y:S01]  /*0150*/  UIADD3 UR8, UPT, UPT, UR4, 0x400, URZ ;  /* 0x0000040004087890 */ /* 0x000fe2000fffe0ff */
[----:B------:R-:W-:Y:S02]  /*0160*/  MOV R17, R23 ;  /* 0x0000001700117202 */ /* 0x000fe40000000f00 */
[----:B------:R-:W-:Y:S01]  /*0170*/  IMAD.WIDE.U32 R4, R4, 0x4, RZ ;  /* 0x0000000404047825 */ /* 0x000fe200078e00ff */
[----:B------:R-:W-:-:S03]  /*0180*/  LOP3.LUT R16, R16, 0x1c0, RZ, 0xc0, !PT ;  /* 0x000001c010107812 */ /* 0x000fc600078ec0ff */
[C---:B------:R-:W-:Y:S02]  /*0190*/  IMAD R7, R0.reuse, UR5, RZ ;  /* 0x0000000500077c24 */ /* 0x040fe4000f8e02ff */
[----:B------:R-:W-:Y:S02]  /*01a0*/  IMAD R9, R0, UR6, RZ ;  /* 0x0000000600097c24 */ /* 0x000fe4000f8e02ff */
[----:B------:R-:W-:Y:S01]  /*01b0*/  IMAD.WIDE.U32 R2, R7, 0x4, R2 ;  /* 0x0000000407027825 */ /* 0x000fe200078e0002 */
[----:B------:R-:W-:-:S03]  /*01c0*/  IADD3 R7, PT, PT, R23, UR6, RZ ;  /* 0x0000000617077c10 */ /* 0x000fc6000fffe0ff */
[----:B------:R-:W-:Y:S01]  /*01d0*/  IMAD.WIDE.U32 R8, R9, 0x4, R4 ;  /* 0x0000000409087825 */ /* 0x000fe200078e0004 */
[----:B0-----:R-:W-:Y:S01]  /*01e0*/  IADD3 R4, P0, PT, R2, UR12, RZ ;  /* 0x0000000c02047c10 */ /* 0x001fe2000ff1e0ff */
[----:B------:R-:W0:Y:S02]  /*01f0*/  LDCU UR12, c[0x0][0x398] ;  /* 0x00007300ff0c77ac */ /* 0x000e240008000800 */
[----:B------:R-:W-:Y:S01]  /*0200*/  VIADD R22, R24, UR5 ;  /* 0x0000000518167c36 */ /* 0x000fe20008000000 */
[----:B------:R-:W-:Y:S01]  /*0210*/  IADD3 R2, P1, PT, R8, UR14, RZ ;  /* 0x0000000e08027c10 */ /* 0x000fe2000ff3e0ff */
[----:B-1----:R-:W-:Y:S01]  /*0220*/  ULEA UR7, UR9, UR4, 0x18 ;  /* 0x0000000409077291 */ /* 0x002fe2000f8ec0ff */
[----:B------:R-:W-:Y:S01]  /*0230*/  IADD3.X R5, PT, PT, R3, UR13, RZ, P0, !PT ;  /* 0x0000000d03057c10 */ /* 0x000fe200087fe4ff */
[----:B------:R-:W-:Y:S01]  /*0240*/  ULEA UR8, UR9, UR8, 0x18 ;  /* 0x0000000809087291 */ /* 0x000fe2000f8ec0ff */
[----:B------:R-:W-:Y:S01]  /*0250*/  IADD3.X R3, PT, PT, R9, UR15, RZ, P1, !PT ;  /* 0x0000000f09037c10 */ /* 0x000fe20008ffe4ff */
[----:B------:R-:W-:Y:S01]  /*0260*/  IMAD.MOV.U32 R11, RZ, RZ, RZ ;  /* 0x000000ffff0b7224 */ /* 0x000fe200078e00ff */
[----:B------:R-:W-:Y:S01]  /*0270*/  LOP3.LUT R9, R6, 0x70, RZ, 0xc0, !PT ;  /* 0x0000007006097812 */ /* 0x000fe200078ec0ff */
[----:B------:R-:W-:Y:S01]  /*0280*/  IMAD.MOV.U32 R19, RZ, RZ, R24 ;  /* 0x000000ffff137224 */ /* 0x000fe200078e0018 */
[----:B------:R-:W1:Y:S01]  /*0290*/  LDCU UR13, c[0x0][0x39c] ;  /* 0x00007380ff0d77ac */ /* 0x000e620008000800 */
[----:B------:R-:W-:-:S02]  /*02a0*/  LEA R21, R23, UR8, 0x2 ;  /* 0x0000000817157c11 */ /* 0x000fc4000f8e10ff */
[----:B------:R-:W-:Y:S01]  /*02b0*/  LOP3.LUT R9, R9, 0xf, R6, 0xf8, !PT ;  /* 0x0000000f09097812 */ /* 0x000fe200078ef806 */
[----:B------:R-:W-:-:S03]  /*02c0*/  UMOV UR4, URZ ;  /* 0x000000ff00047c82 */ /* 0x000fc60008000000 */
[C---:B------:R-:W-:Y:S02]  /*02d0*/  LEA R18, R9.reuse, UR7, 0x2 ;  /* 0x0000000709127c11 */ /* 0x040fe4000f8e10ff */
[----:B0-----:R-:W-:-:S07]  /*02e0*/  LEA R20, R9, UR8, 0x2 ;  /* 0x0000000809147c11 */ /* 0x001fce000f8e10ff */
.L_x_20:
[----:B------:R-:W0:Y:S01]  /*02f0*/  LDC R0, c[0x0][0x3a0] ;  /* 0x0000e800ff007b82 */ /* 0x000e220000000800 */
[----:B------:R-:W-:Y:S02]  /*0300*/  HFMA2 R9, -RZ, RZ, 0, 0 ;  /* 0x00000000ff097431 */ /* 0x000fe400000001ff */
        /* <DEDUP_REMOVED lines=8> */
[----:B------:R-:W-:Y:S01]  /*0390*/  IADD3 R19, PT, PT, R19, 0x10, RZ ;  /* 0x0000001013137810 */ /* 0x000fe20007ffe0ff */
[----:B------:R-:W-:Y:S01]  /*03a0*/  VIADD R17, R17, 0x10 ;  /* 0x0000001011117836 */ /* 0x000fe20000000000 */
[----:B0-----:R-:W-:-:S03]  /*03b0*/  IADD3 R4, P1, PT, R4, 0x40, RZ ;  /* 0x0000004004047810 */ /* 0x001fc60007f3e0ff */
[----:B------:R-:W-:Y:S02]  /*03c0*/  ISETP.LE.AND P0, PT, R0, UR4, PT ;  /* 0x0000000400007c0c */ /* 0x000fe4000bf03270 */
[----:B-1----:R-:W-:Y:S02]  /*03d0*/  IADD3 R2, P2, PT, R2, 0x40, RZ ;  /* 0x0000004002027810 */ /* 0x002fe40007f5e0ff */
[----:B------:R-:W-:-:S03]  /*03e0*/  IADD3.X R5, PT, PT, RZ, R5, RZ, P1, !PT ;  /* 0x00000005ff057210 */ /* 0x000fc60000ffe4ff */
        /* <DEDUP_REMOVED lines=42> */
.L_x_19:
[----:B------:R-:W-:-:S04]  /*0690*/  I2FP.F32.S32 R0, R0 ;  /* 0x0000000000007245 */ /* 0x000fc80000201400 */
[----:B------:R-:W-:Y:S01]  /*06a0*/  IADD3 R2, PT, PT, R0, -0xd000000, RZ ;  /* 0xf300000000027810 */ /* 0x000fe20007ffe0ff */
[----:B------:R0:W1:Y:S03]  /*06b0*/  MUFU.RSQ R3, R0 ;  /* 0x0000000000037308 */ /* 0x0000660000001400 */
[----:B------:R-:W-:-:S13]  /*06c0*/  ISETP.GT.U32.AND P0, PT, R2, 0x727fffff, PT ;  /* 0x727fffff0200780c */ /* 0x000fda0003f04070 */
[----:B0-----:R-:W-:Y:S05]  /*06d0*/  @!P0 BRA `(.L_x_21) ;  /* 0x0000000000108947 */ /* 0x001fea0003800000 */
[----:B------:R-:W-:-:S07]  /*06e0*/  MOV R4, 0x700 ;  /* 0x0000070000047802 */ /* 0x000fce0000000f00 */
[----:B-1----:R-:W-:Y:S05]  /*06f0*/  CALL.REL.NOINC `($__internal_2_$__cuda_sm20_sqrt_rn_f32_slowpath) ;  /* 0x0000000800e07944 */ /* 0x002fea0003c00000 */
[----:B------:R-:W-:Y:S01]  /*0700*/  IMAD.MOV.U32 R3, RZ, RZ, R0 ;  /* 0x000000ffff037224 */ /* 0x000fe200078e0000 */
[----:B------:R-:W-:Y:S06]  /*0710*/  BRA `(.L_x_22) ;  /* 0x0000000000107947 */ /* 0x000fec0003800000 */
.L_x_21:
[----:B-1----:R-:W-:Y:S01]  /*0720*/  FMUL.FTZ R5, R0, R3 ;  /* 0x0000000300057220 */ /* 0x002fe20000410000 */
[----:B------:R-:W-:-:S03]  /*0730*/  FMUL.FTZ R3, R3, 0.5 ;  /* 0x3f00000003037820 */ /* 0x000fc60000410000 */
[----:B------:R-:W-:-:S04]  /*0740*/  FFMA R0, -R5, R5, R0 ;  /* 0x0000000505007223 */ /* 0x000fc80000000100 */
[----:B------:R-:W-:-:S07]  /*0750*/  FFMA R3, R0, R3, R5 ;  /* 0x0000000300037223 */ /* 0x000fce0000000005 */
.L_x_22:
        /* <DEDUP_REMOVED lines=9> */
[----:B------:R-:W-:Y:S02]  /*07f0*/  MOV R0, R11 ;  /* 0x0000000b00007202 */ /* 0x000fe40000000f00 */
[----:B------:R-:W-:-:S07]  /*0800*/  MOV R2, 0x820 ;  /* 0x0000082000027802 */ /* 0x000fce0000000f00 */
[----:B------:R-:W-:Y:S05]  /*0810*/  CALL.REL.NOINC `($__internal_3_$__cuda_sm3x_div_rn_noftz_f32_slowpath) ;  /* 0x0000000800f87944 */ /* 0x000fea0003c00000 */
.L_x_24:
[----:B------:R-:W-:Y:S05]  /*0820*/  BSYNC.RECONVERGENT B0 ;  /* 0x0000000000007941 */ /* 0x000fea0003800200 */
.L_x_23:
[----:B------:R-:W0:Y:S01]  /*0830*/  S2UR UR7, SR_CgaCtaId ;  /* 0x00000000000779c3 */ /* 0x000e220000008800 */
[----:B------:R-:W-:Y:S01]  /*0840*/  UMOV UR4, 0x400 ;  /* 0x0000040000047882 */ /* 0x000fe20000000000 */
[C---:B------:R-:W-:Y:S01]  /*0850*/  LOP3.LUT R3, R6.reuse, 0x70, RZ, 0xc0, !PT ;  /* 0x0000007006037812 */ /* 0x040fe200078ec0ff */
[----:B------:R-:W-:Y:S01]  /*0860*/  UIADD3 UR4, UPT, UPT, UR4, 0x800, URZ ;  /* 0x0000080004047890 */ /* 0x000fe2000fffe0ff */
[----:B------:R-:W-:Y:S01]  /*0870*/  ISETP.GT.U32.AND P0, PT, R6, 0x1f, PT ;  /* 0x0000001f0600780c */ /* 0x000fe20003f04070 */
[----:B------:R-:W-:Y:S01]  /*0880*/  BSSY B0, `(.L_x_25) ;  /* 0x0000067000007945 */ /* 0x000fe20003800000 */
[----:B------:R-:W-:Y:S01]  /*0890*/  LOP3.LUT R3, R3, 0xf, R6, 0xf8, !PT ;  /* 0x0000000f03037812 */ /* 0x000fe200078ef806 */
[----:B0-----:R-:W-:-:S06]  /*08a0*/  ULEA UR4, UR7, UR4, 0x18 ;  /* 0x0000000407047291 */ /* 0x001fcc000f8ec0ff */
[----:B------:R-:W-:-:S05]  /*08b0*/  LEA R3, R3, UR4, 0x2 ;  /* 0x0000000403037c11 */ /* 0x000fca000f8e10ff */
[----:B------:R0:W-:Y:S01]  /*08c0*/  STS [R3], R0 ;  /* 0x0000000003007388 */ /* 0x0001e20000000800 */
[----:B------:R-:W-:Y:S06]  /*08d0*/  BAR.SYNC.DEFER_BLOCKING 0x0 ;  /* 0x0000000000007b1d */ /* 0x000fec0000010000 */
[----:B------:R-:W-:Y:S05]  /*08e0*/  @P0 BRA `(.L_x_26) ;  /* 0x0000000400800947 */ /* 0x000fea0003800000 */
[C---:B0-----:R-:W-:Y:S01]  /*08f0*/  LEA R3, R6.reuse, UR4, 0x5 ;  /* 0x0000000406037c11 */ /* 0x041fe2000f8e28ff */
[----:B------:R-:W-:Y:S01]  /*0900*/  BSSY B1, `(.L_x_27) ;  /* 0x0000019000017945 */ /* 0x000fe20003800000 */
[----:B------:R-:W-:-:S03]  /*0910*/  LOP3.LUT R2, R6, 0x1, RZ, 0xc0, !PT ;  /* 0x0000000106027812 */ /* 0x000fc600078ec0ff */
[----:B------:R0:W1:Y:S01]  /*0920*/  LDS.128 R12, [R3] ;  /* 0x00000000030c7984 */ /* 0x0000620000000c00 */
[----:B------:R-:W-:-:S03]  /*0930*/  ISETP.NE.U32.AND P0, PT, R2, 0x1, PT ;  /* 0x000000010200780c */ /* 0x000fc60003f05070 */
[----:B------:R0:W2:Y:S10]  /*0940*/  LDS.128 R8, [R3+0x10] ;  /* 0x0000100003087984 */ /* 0x0000b40000000c00 */
[----:B0-----:R-:W-:Y:S05]  /*0950*/  @!P0 BRA `(.L_x_28) ;  /* 0x00000000004c8947 */ /* 0x001fea0003800000 */
[----:B-1----:R-:W-:Y:S01]  /*0960*/  FMNMX3 R3, R12, -INF , R13, !PT ;  /* 0xff8000000c037876 */ /* 0x002fe2000780000d */
[----:B------:R-:W-:-:S03]  /*0970*/  UMOV UR7, 0xffffffff ;  /* 0xffffffff00077882 */ /* 0x000fc60000000000 */
[----:B------:R-:W-:-:S04]  /*0980*/  FMNMX3 R3, R3, R14, R15, !PT ;  /* 0x0000000e03037276 */ /* 0x000fc8000780000f */
[----:B--2---:R-:W-:-:S04]  /*0990*/  FMNMX3 R3, R3, R8, R9, !PT ;  /* 0x0000000803037276 */ /* 0x004fc80007800009 */
[----:B------:R-:W-:Y:S01]  /*09a0*/  FMNMX3 R3, R3, R10, R11, !PT ;  /* 0x0000000a03037276 */ /* 0x000fe2000780000b */
[----:B------:R-:W-:Y:S06]  /*09b0*/  BRA.DIV UR7, `(.L_x_29) ;  /* 0x0000000607e87947 */ /* 0x000fec000b800000 */
[----:B------:R0:W1:Y:S02]  /*09c0*/  SHFL.DOWN PT, R16, R3, 0x1, 0x1f ;  /* 0x08201f0003107f89 */ /* 0x00006400000e0000 */
.L_x_35:
[----:B------:R-:W2:Y:S01]  /*09d0*/  LDC.64 R4, c[0x0][0x3a8] ;  /* 0x0000ea00ff047b82 */ /* 0x000ea20000000a00 */
[----:B------:R-:W-:-:S05]  /*09e0*/  LEA.HI R7, R6, UR5, RZ, 0x1f ;  /* 0x0000000506077c11 */ /* 0x000fca000f8ff8ff */
[----:B--2---:R-:W-:-:S05]  /*09f0*/  IMAD.WIDE.U32 R4, R7, 0x4, R4 ;  /* 0x0000000407047825 */ /* 0x004fca00078e0004 */
[----:B------:R2:W5:Y:S01]  /*0a00*/  LDG.E R18, desc[UR10][R4.64] ;  /* 0x0000000a04127981 */ /* 0x000562000c1e1900 */
[----:B-1----:R-:W-:-:S07]  /*0a10*/  FMNMX R19, R3, R16, !PT ;  /* 0x0000001003137209 */ /* 0x002fce0007800000 */
.L_x_30:
[----:B-----5:R-:W-:Y:S01]  /*0a20*/  FSETP.GTU.AND P0, PT, R19, R18, PT ;  /* 0x000000121300720b */ /* 0x020fe20003f0c000 */
[----:B------:R-:W-:-:S12]  /*0a30*/  YIELD ;  /* 0x0000000000007946 */ /* 0x000fd80003800000 */
[----:B------:R-:W-:Y:S05]  /*0a40*/  @!P0 BRA `(.L_x_28) ;  /* 0x0000000000108947 */ /* 0x000fea0003800000 */
[----:B0-----:R-:W3:Y:S02]  /*0a50*/  ATOMG.E.CAS.STRONG.GPU PT, R3, [R4], R18, R19 ;  /* 0x00000012040373a9 */ /* 0x001ee400001ee113 */
[----:B---3--:R-:W-:Y:S01]  /*0a60*/  ISETP.NE.AND P0, PT, R18, R3, PT ;  /* 0x000000031200720c */ /* 0x008fe20003f05270 */
[----:B------:R-:W-:-:S12]  /*0a70*/  IMAD.MOV.U32 R18, RZ, RZ, R3 ;  /* 0x000000ffff127224 */ /* 0x000fd800078e0003 */
[----:B------:R-:W-:Y:S05]  /*0a80*/  @P0 BRA `(.L_x_30) ;  /* 0xfffffffc00e40947 */ /* 0x000fea000383ffff */
.L_x_28:
[----:B------:R-:W-:Y:S05]  /*0a90*/  BSYNC B1 ;  /* 0x0000000000017941 */ /* 0x000fea0003800000 */
.L_x_27:
[----:B------:R-:W-:-:S13]  /*0aa0*/  ISETP.NE.AND P0, PT, R2, RZ, PT ;  /* 0x000000ff0200720c */ /* 0x000fda0003f05270 */
[----:B------:R-:W-:Y:S05]  /*0ab0*/  @P0 BRA `(.L_x_26) ;  /* 0x00000004000c0947 */ /* 0x000fea0003800000 */
[----:B0-----:R-:W0:Y:S01]  /*0ac0*/  LDC.64 R2, c[0x0][0x3a8] ;  /* 0x0000ea00ff027b82 */ /* 0x001e220000000a00 */
[----:B------:R-:W-:-:S05]  /*0ad0*/  LEA.HI R6, R6, UR5, RZ, 0x1f ;  /* 0x0000000506067c11 */ /* 0x000fca000f8ff8ff */
[----:B0-----:R-:W-:-:S06]  /*0ae0*/  IMAD.WIDE.U32 R2, R6, 0x4, R2 ;  /* 0x0000000406027825 */ /* 0x001fcc00078e0002 */
[----:B------:R-:W1:Y:S01]  /*0af0*/  LDG.E R2, desc[UR10][R2.64] ;  /* 0x0000000a02027981 */ /* 0x000e62000c1e1900 */
[----:B------:R-:W-:Y:S01]  /*0b00*/  UMOV UR7, 0xffffffff ;  /* 0xffffffff00077882 */ /* 0x000fe20000000000 */
[----:B-1----:R-:W-:Y:S01]  /*0b10*/  FADD R12, R12, -R2 ;  /* 0x800000020c0c7221 */ /* 0x002fe20000000000 */
[C---:B------:R-:W-:Y:S01]  /*0b20*/  FADD R13, -R2.reuse, R13 ;  /* 0x0000000d020d7221 */ /* 0x040fe20000000100 */
[C---:B------:R-:W-:Y:S01]  /*0b30*/  FADD R14, -R2.reuse, R14 ;  /* 0x0000000e020e7221 */ /* 0x040fe20000000100 */
[----:B------:R-:W-:Y:S01]  /*0b40*/  FADD R15, -R2, R15 ;  /* 0x0000000f020f7221 */ /* 0x000fe20000000100 */
[----:B------:R-:W-:Y:S01]  /*0b50*/  FMUL R12, R12, 1.4426950216293334961 ;  /* 0x3fb8aa3b0c0c7820 */ /* 0x000fe20000400000 */
[----:B------:R-:W-:Y:S01]  /*0b60*/  FMUL R13, R13, 1.4426950216293334961 ;  /* 0x3fb8aa3b0d0d7820 */ /* 0x000fe20000400000 */
[----:B------:R-:W-:Y:S01]  /*0b70*/  FMUL R14, R14, 1.4426950216293334961 ;  /* 0x3fb8aa3b0e0e7820 */ /* 0x000fe20000400000 */
[----:B------:R-:W-:Y:S01]  /*0b80*/  FMUL R15, R15, 1.4426950216293334961 ;  /* 0x3fb8aa3b0f0f7820 */ /* 0x000fe20000400000 */
[----:B--2---:R-:W-:Y:S01]  /*0b90*/  FADD R8, R8, -R2 ;  /* 0x8000000208087221 */ /* 0x004fe20000000000 */
[----:B------:R-:W-:Y:S01]  /*0ba0*/  FSETP.GEU.AND P6, PT, R12, -126, PT ;  /* 0xc2fc00000c00780b */ /* 0x000fe20003fce000 */
[----:B------:R-:W-:Y:S01]  /*0bb0*/  FADD R9, -R2, R9 ;  /* 0x0000000902097221 */ /* 0x000fe20000000100 */
[----:B------:R-:W-:Y:S01]  /*0bc0*/  FSETP.GEU.AND P5, PT, R13, -126, PT ;  /* 0xc2fc00000d00780b */ /* 0x000fe20003fae000 */
[----:B------:R-:W-:Y:S01]  /*0bd0*/  FMUL R8, R8, 1.4426950216293334961 ;  /* 0x3fb8aa3b08087820 */ /* 0x000fe20000400000 */
[----:B------:R-:W-:Y:S01]  /*0be0*/  FSETP.GEU.AND P4, PT, R14, -126, PT ;  /* 0xc2fc00000e00780b */ /* 0x000fe20003f8e000 */
[----:B------:R-:W-:Y:S01]  /*0bf0*/  FMUL R9, R9, 1.4426950216293334961 ;  /* 0x3fb8aa3b09097820 */ /* 0x000fe20000400000 */
[----:B------:R-:W-:Y:S01]  /*0c00*/  FSETP.GEU.AND P3, PT, R15, -126, PT ;  /* 0xc2fc00000f00780b */ /* 0x000fe20003f6e000 */
[----:B------:R-:W-:Y:S01]  /*0c10*/  FADD R10, -R2, R10 ;  /* 0x0000000a020a7221 */ /* 0x000fe20000000100 */
[----:B------:R-:W-:Y:S01]  /*0c20*/  FSETP.GEU.AND P2, PT, R8, -126, PT ;  /* 0xc2fc00000800780b */ /* 0x000fe20003f4e000 */
[----:B------:R-:W-:Y:S01]  /*0c30*/  FADD R2, -R2, R11 ;  /* 0x0000000b02027221 */ /* 0x000fe20000000100 */
[----:B------:R-:W-:Y:S01]  /*0c40*/  FSETP.GEU.AND P1, PT, R9, -126, PT ;  /* 0xc2fc00000900780b */ /* 0x000fe20003f2e000 */
[----:B------:R-:W-:-:S02]  /*0c50*/  FMUL R10, R10, 1.4426950216293334961 ;  /* 0x3fb8aa3b0a0a7820 */ /* 0x000fc40000400000 */
[----:B------:R-:W-:Y:S01]  /*0c60*/  @!P6 FMUL R12, R12, 0.5 ;  /* 0x3f0000000c0ce820 */ /* 0x000fe20000400000 */
[----:B------:R-:W-:Y:S01]  /*0c70*/  FMUL R2, R2, 1.4426950216293334961 ;  /* 0x3fb8aa3b02027820 */ /* 0x000fe20000400000 */
[----:B------:R-:W-:Y:S01]  /*0c80*/  @!P5 FMUL R13, R13, 0.5 ;  /* 0x3f0000000d0dd820 */ /* 0x000fe20000400000 */
[----:B------:R-:W-:Y:S01]  /*0c90*/  FSETP.GEU.AND P0, PT, R10, -126, PT ;  /* 0xc2fc00000a00780b */ /* 0x000fe20003f0e000 */
[----:B------:R-:W-:Y:S02]  /*0ca0*/  @!P4 FMUL R14, R14, 0.5 ;  /* 0x3f0000000e0ec820 */ /* 0x000fe40000400000 */
[----:B------:R-:W0:Y:S01]  /*0cb0*/  MUFU.EX2 R12, R12 ;  /* 0x0000000c000c7308 */ /* 0x000e220000000800 */
[----:B------:R-:W-:Y:S01]  /*0cc0*/  @!P3 FMUL R15, R15, 0.5 ;  /* 0x3f0000000f0fb820 */ /* 0x000fe20000400000 */
[----:B------:R-:W-:Y:S02]  /*0cd0*/  @!P2 FMUL R8, R8, 0.5 ;  /* 0x3f0000000808a820 */ /* 0x000fe40000400000 */
[----:B------:R-:W-:-:S04]  /*0ce0*/  @!P1 FMUL R9, R9, 0.5 ;  /* 0x3f00000009099820 */ /* 0x000fc80000400000 */
[----:B------:R-:W1:Y:S02]  /*0cf0*/  MUFU.EX2 R13, R13 ;  /* 0x0000000d000d7308 */ /* 0x000e640000000800 */
[----:B------:R-:W-:-:S06]  /*0d00*/  @!P0 FMUL R10, R10, 0.5 ;  /* 0x3f0000000a0a8820 */ /* 0x000fcc0000400000 */
[----:B------:R-:W2:Y:S01]  /*0d10*/  MUFU.EX2 R3, R14 ;  /* 0x0000000e00037308 */ /* 0x000ea20000000800 */
[----:B0-----:R-:W-:Y:S01]  /*0d20*/  @!P6 FMUL R12, R12, R12 ;  /* 0x0000000c0c0ce220 */ /* 0x001fe20000400000 */
[----:B------:R-:W-:-:S03]  /*0d30*/  FSETP.GEU.AND P6, PT, R2, -126, PT ;  /* 0xc2fc00000200780b */ /* 0x000fc60003fce000 */
[----:B------:R-:W-:-:S03]  /*0d40*/  FADD R12, RZ, R12 ;  /* 0x0000000cff0c7221 */ /* 0x000fc60000000000 */
[----:B------:R-:W0:Y:S01]  /*0d50*/  MUFU.EX2 R15, R15 ;  /* 0x0000000f000f7308 */ /* 0x000e220000000800 */
[----:B-1----:R-:W-:-:S04]  /*0d60*/  @!P5 FMUL R13, R13, R13 ;  /* 0x0000000d0d0dd220 */ /* 0x002fc80000400000 */
[----:B------:R-:W-:Y:S02]  /*0d70*/  FADD R12, R12, R13 ;  /* 0x0000000d0c0c7221 */ /* 0x000fe40000000000 */
[----:B------:R-:W-:Y:S01]  /*0d80*/  @!P6 FMUL R2, R2, 0.5 ;  /* 0x3f0000000202e820 */ /* 0x000fe20000400000 */
[----:B------:R-:W1:Y:S01]  /*0d90*/  MUFU.EX2 R5, R8 ;  /* 0x0000000800057308 */ /* 0x000e620000000800 */
[----:B--2---:R-:W-:-:S04]  /*0da0*/  @!P4 FMUL R3, R3, R3 ;  /* 0x000000030303c220 */ /* 0x004fc80000400000 */
[----:B------:R-:W-:-:S03]  /*0db0*/  FADD R12, R12, R3 ;  /* 0x000000030c0c7221 */ /* 0x000fc60000000000 */
[----:B------:R-:W2:Y:S01]  /*0dc0*/  MUFU.EX2 R9, R9 ;  /* 0x0000000900097308 */ /* 0x000ea20000000800 */
[----:B0-----:R-:W-:-:S04]  /*0dd0*/  @!P3 FMUL R15, R15, R15 ;  /* 0x0000000f0f0fb220 */ /* 0x001fc80000400000 */
[----:B------:R-:W-:-:S03]  /*0de0*/  FADD R12, R12, R15 ;  /* 0x0000000f0c0c7221 */ /* 0x000fc60000000000 */
[----:B------:R-:W0:Y:S01]  /*0df0*/  MUFU.EX2 R7, R10 ;  /* 0x0000000a00077308 */ /* 0x000e220000000800 */
[----:B-1----:R-:W-:-:S04]  /*0e00*/  @!P2 FMUL R5, R5, R5 ;  /* 0x000000050505a220 */ /* 0x002fc80000400000 */
[----:B------:R-:W-:-:S03]  /*0e10*/  FADD R12, R12, R5 ;  /* 0x000000050c0c7221 */ /* 0x000fc60000000000 */
[----:B------:R-:W1:Y:S01]  /*0e20*/  MUFU.EX2 R3, R2 ;  /* 0x0000000200037308 */ /* 0x000e620000000800 */
[----:B--2---:R-:W-:-:S04]  /*0e30*/  @!P1 FMUL R9, R9, R9 ;  /* 0x0000000909099220 */ /* 0x004fc80000400000 */
[----:B------:R-:W-:Y:S01]  /*0e40*/  FADD R12, R12, R9 ;  /* 0x000000090c0c7221 */ /* 0x000fe20000000000 */
[----:B0-----:R-:W-:-:S04]  /*0e50*/  @!P0 FMUL R7, R7, R7 ;  /* 0x0000000707078220 */ /* 0x001fc80000400000 */
[----:B------:R-:W-:Y:S01]  /*0e60*/  FADD R12, R12, R7 ;  /* 0x000000070c0c7221 */ /* 0x000fe20000000000 */
[----:B-1----:R-:W-:-:S04]  /*0e70*/  @!P6 FMUL R3, R3, R3 ;  /* 0x000000030303e220 */ /* 0x002fc80000400000 */
[----:B------:R-:W-:Y:S01]  /*0e80*/  FADD R12, R12, R3 ;  /* 0x000000030c0c7221 */ /* 0x000fe20000000000 */
[----:B------:R-:W-:Y:S06]  /*0e90*/  BRA.DIV UR7, `(.L_x_31) ;  /* 0x0000000207d07947 */ /* 0x000fec000b800000 */
[----:B------:R0:W1:Y:S02]  /*0ea0*/  SHFL.DOWN PT, R5, R12, 0x1, 0x1f ;  /* 0x08201f000c057f89 */ /* 0x00006400000e0000 */
.L_x_38:
[----:B------:R-:W2:Y:S01]  /*0eb0*/  LDC.64 R2, c[0x0][0x3b0] ;  /* 0x0000ec00ff027b82 */ /* 0x000ea20000000a00 */
[----:B-1----:R-:W-:Y:S01]  /*0ec0*/  FADD R5, R12, R5 ;  /* 0x000000050c057221 */ /* 0x002fe20000000000 */
[----:B--2---:R-:W-:-:S05]  /*0ed0*/  IMAD.WIDE.U32 R6, R6, 0x4, R2 ;  /* 0x0000000406067825 */ /* 0x004fca00078e0002 */
[----:B------:R3:W-:Y:S02]  /*0ee0*/  REDG.E.ADD.F32.FTZ.RN.STRONG.GPU desc[UR10][R6.64], R5 ;  /* 0x00000005060079a6 */ /* 0x0007e4000c12f30a */
.L_x_26:
[----:B------:R-:W-:Y:S05]  /*0ef0*/  BSYNC B0 ;  /* 0x0000000000007941 */ /* 0x000fea0003800000 */
.L_x_25:
[----:B0-----:R-:W0:Y:S01]  /*0f00*/  LDC.64 R2, c[0x0][0x3a8] ;  /* 0x0000ea00ff027b82 */ /* 0x001e220000000a00 */
[----:B------:R-:W-:-:S07]  /*0f10*/  IADD3 R24, PT, PT, R24, UR5, RZ ;  /* 0x0000000518187c10 */ /* 0x000fce000fffe0ff */
[----:B--23--:R-:W2:Y:S01]  /*0f20*/  LDC.64 R4, c[0x0][0x3b0] ;  /* 0x0000ec00ff047b82 */ /* 0x00cea20000000a00 */
[----:B0-----:R-:W-:-:S06]  /*0f30*/  IMAD.WIDE.U32 R2, R24, 0x4, R2 ;  /* 0x0000000418027825 */ /* 0x001fcc00078e0002 */
[----:B------:R-:W3:Y:S01]  /*0f40*/  LDG.E R3, desc[UR10][R2.64] ;  /* 0x0000000a02037981 */ /* 0x000ee2000c1e1900 */
[----:B--2---:R-:W-:-:S06]  /*0f50*/  IMAD.WIDE.U32 R4, R24, 0x4, R4 ;  /* 0x0000000418047825 */ /* 0x004fcc00078e0004 */
[----:B------:R-:W2:Y:S01]  /*0f60*/  LDG.E R5, desc[UR10][R4.64] ;  /* 0x0000000a04057981 */ /* 0x000ea2000c1e1900 */
[----:B------:R-:W-:Y:S01]  /*0f70*/  BSSY.RECONVERGENT B0, `(.L_x_32) ;  /* 0x0000013000007945 */ /* 0x000fe20003800200 */
[----:B---3--:R-:W-:-:S04]  /*0f80*/  FADD R0, -R3, R0 ;  /* 0x0000000003007221 */ /* 0x008fc80000000100 */
[----:B------:R-:W-:Y:S01]  /*0f90*/  FMUL R6, R0, 1.4426950216293334961 ;  /* 0x3fb8aa3b00067820 */ /* 0x000fe20000400000 */
[----:B--2---:R-:W0:Y:S04]  /*0fa0*/  MUFU.RCP R8, R5 ;  /* 0x0000000500087308 */ /* 0x004e280000001000 */
[----:B------:R-:W-:-:S13]  /*0fb0*/  FSETP.GEU.AND P0, PT, R6, -126, PT ;  /* 0xc2fc00000600780b */ /* 0x000fda0003f0e000 */
[----:B------:R-:W-:Y:S01]  /*0fc0*/  @!P0 FMUL R6, R6, 0.5 ;  /* 0x3f00000006068820 */ /* 0x000fe20000400000 */
[----:B0-----:R-:W-:-:S03]  /*0fd0*/  FFMA R7, -R5, R8, 1 ;  /* 0x3f80000005077423 */ /* 0x001fc60000000108 */
[----:B------:R-:W0:Y:S01]  /*0fe0*/  MUFU.EX2 R0, R6 ;  /* 0x0000000600007308 */ /* 0x000e220000000800 */
[----:B------:R-:W-:Y:S01]  /*0ff0*/  FFMA R7, R8, R7, R8 ;  /* 0x0000000708077223 */ /* 0x000fe20000000008 */
[----:B0-----:R-:W-:-:S06]  /*1000*/  @!P0 FMUL R0, R0, R0 ;  /* 0x0000000000008220 */ /* 0x001fcc0000400000 */
[----:B------:R-:W0:Y:S01]  /*1010*/  FCHK P0, R0, R5 ;  /* 0x0000000500007302 */ /* 0x000e220000000000 */
[----:B------:R-:W-:-:S04]  /*1020*/  FFMA R2, R0, R7, RZ ;  /* 0x0000000700027223 */ /* 0x000fc800000000ff */
[----:B------:R-:W-:-:S04]  /*1030*/  FFMA R3, -R5, R2, R0 ;  /* 0x0000000205037223 */ /* 0x000fc80000000100 */
[----:B------:R-:W-:Y:S01]  /*1040*/  FFMA R7, R7, R3, R2 ;  /* 0x0000000307077223 */ /* 0x000fe20000000002 */
[----:B0-----:R-:W-:Y:S06]  /*1050*/  @!P0 BRA `(.L_x_33) ;  /* 0x0000000000108947 */ /* 0x001fec0003800000 */
[----:B------:R-:W-:Y:S01]  /*1060*/  IMAD.MOV.U32 R3, RZ, RZ, R5 ;  /* 0x000000ffff037224 */ /* 0x000fe200078e0005 */
[----:B------:R-:W-:-:S07]  /*1070*/  MOV R2, 0x1090 ;  /* 0x0000109000027802 */ /* 0x000fce0000000f00 */
[----:B-1----:R-:W-:Y:S05]  /*1080*/  CALL.REL.NOINC `($__internal_3_$__cuda_sm3x_div_rn_noftz_f32_slowpath) ;  /* 0x0000000000dc7944 */ /* 0x002fea0003c00000 */
[----:B------:R-:W-:-:S07]  /*1090*/  MOV R7, R0 ;  /* 0x0000000000077202 */ /* 0x000fce0000000f00 */
.L_x_33:
[----:B------:R-:W-:Y:S05]  /*10a0*/  BSYNC.RECONVERGENT B0 ;  /* 0x0000000000007941 */ /* 0x000fea0003800200 */
.L_x_32:
[----:B------:R-:W0:Y:S01]  /*10b0*/  LDCU UR7, c[0x0][0x398] ;  /* 0x00007300ff0777ac */ /* 0x000e220008000800 */
[----:B------:R-:W-:-:S05]  /*10c0*/  VIADD R5, R23, UR6 ;  /* 0x0000000617057c36 */ /* 0x000fca0008000000 */
[----:B------:R-:W-:-:S04]  /*10d0*/  VIMNMX.U32 R0, PT, PT, R24, R5, !PT ;  /* 0x0000000518007248 */ /* 0x000fc80007fe0000 */
[----:B0-----:R-:W-:-:S13]  /*10e0*/  ISETP.GE.U32.AND P0, PT, R0, UR7, PT ;  /* 0x0000000700007c0c */ /* 0x001fda000bf06070 */
[----:B------:R-:W-:Y:S05]  /*10f0*/  @P0 EXIT ;  /* 0x000000000000094d */ /* 0x000fea0003800000 */
[----:B------:R-:W0:Y:S01]  /*1100*/  LDC.64 R2, c[0x0][0x390] ;  /* 0x0000e400ff027b82 */ /* 0x000e220000000a00 */
[----:B------:R-:W2:Y:S02]  /*1110*/  LDCU UR7, c[0x0][0x39c] ;  /* 0x00007380ff0777ac */ /* 0x000ea40008000800 */
[----:B--2---:R-:W-:-:S04]  /*1120*/  IMAD R5, R24, UR7, R5 ;  /* 0x0000000718057c24 */ /* 0x004fc8000f8e0205 */
[----:B0-----:R-:W-:-:S05]  /*1130*/  IMAD.WIDE.U32 R2, R5, 0x4, R2 ;  /* 0x0000000405027825 */ /* 0x001fca00078e0002 */
[----:B------:R-:W-:Y:S01]  /*1140*/  STG.E desc[UR10][R2.64], R7 ;  /* 0x0000000702007986 */ /* 0x000fe2000c10190a */
[----:B------:R-:W-:Y:S05]  /*1150*/  EXIT ;  /* 0x000000000000794d */ /* 0x000fea0003800000 */
.L_x_29:
[----:B------:R-:W-:Y:S02]  /*1160*/  HFMA2 R5, -RZ, RZ, 0, 5.9604644775390625e-08 ;  /* 0x00000001ff057431 */ /* 0x000fe400000001ff */
[----:B------:R-:W-:Y:S01]  /*1170*/  IMAD.MOV.U32 R18, RZ, RZ, 0x1f ;  /* 0x0000001fff127424 */ /* 0x000fe200078e00ff */
[----:B------:R-:W-:-:S07]  /*1180*/  MOV R4, 0xffffffff ;  /* 0xffffffff00047802 */ /* 0x000fce0000000f00 */
[----:B------:R-:W-:Y:S05]  /*1190*/  WARPSYNC.COLLECTIVE R4, `(.L_x_34) ;  /* 0x0000000004087348 */ /* 0x000fea0003c00000 */
[----:B------:R0:W1:Y:S02]  /*11a0*/  SHFL.DOWN P0, R5, R3, R5, R18 ;  /* 0x0800000503057389 */ /* 0x0000640000000012 */
[----:B01----:R-:W-:Y:S05]  /*11b0*/  ENDCOLLECTIVE ;  /* 0x000000000000791b */ /* 0x003fea0003800000 */
.L_x_34:
[----:B------:R-:W-:Y:S01]  /*11c0*/  IMAD.MOV.U32 R16, RZ, RZ, R5 ;  /* 0x000000ffff107224 */ /* 0x000fe200078e0005 */
[----:B------:R-:W-:Y:S06]  /*11d0*/  BRA `(.L_x_35) ;  /* 0xfffffff400fc7947 */ /* 0x000fec000383ffff */
.L_x_31:
[----:B------:R-:W-:Y:S01]  /*11e0*/  HFMA2 R18, -RZ, RZ, 0, 1.847743988037109375e-06 ;  /* 0x0000001fff127431 */ /* 0x000fe200000001ff */
[----:B------:R-:W-:Y:S01]  /*11f0*/  BSSY B1, `(.L_x_36) ;  /* 0x0000007000017945 */ /* 0x000fe20003800000 */
[----:B------:R-:W-:Y:S01]  /*1200*/  MOV R3, R12 ;  /* 0x0000000c00037202 */ /* 0x000fe20000000f00 */
[----:B------:R-:W-:Y:S02]  /*1210*/  IMAD.MOV.U32 R5, RZ, RZ, 0x1 ;  /* 0x00000001ff057424 */ /* 0x000fe400078e00ff */
[----:B------:R-:W-:-:S07]  /*1220*/  IMAD.MOV.U32 R4, RZ, RZ, -0x1 ;  /* 0xffffffffff047424 */ /* 0x000fce00078e00ff */
[----:B------:R-:W-:Y:S05]  /*1230*/  WARPSYNC.COLLECTIVE R4, `(.L_x_37) ;  /* 0x0000000004087348 */ /* 0x000fea0003c00000 */
[----:B------:R0:W1:Y:S02]  /*1240*/  SHFL.DOWN P0, R5, R3, R5, R18 ;  /* 0x0800000503057389 */ /* 0x0000640000000012 */
[----:B01----:R-:W-:Y:S05]  /*1250*/  ENDCOLLECTIVE ;  /* 0x000000000000791b */ /* 0x003fea0003800000 */
.L_x_37:
[----:B------:R-:W-:Y:S05]  /*1260*/  BSYNC B1 ;  /* 0x0000000000017941 */ /* 0x000fea0003800000 */
.L_x_36:
[----:B------:R-:W-:Y:S05]  /*1270*/  BRA `(.L_x_38) ;  /* 0xfffffffc000c7947 */ /* 0x000fea000383ffff */
        .weak           $__internal_2_$__cuda_sm20_sqrt_rn_f32_slowpath
        .type           $__internal_2_$__cuda_sm20_sqrt_rn_f32_slowpath,@function
        .size           $__internal_2_$__cuda_sm20_sqrt_rn_f32_slowpath,($__internal_3_$__cuda_sm3x_div_rn_noftz_f32_slowpath - $__internal_2_$__cuda_sm20_sqrt_rn_f32_slowpath)
$__internal_2_$__cuda_sm20_sqrt_rn_f32_slowpath:
[----:B------:R-:W-:-:S13]  /*1280*/  LOP3.LUT P0, RZ, R0, 0x7fffffff, RZ, 0xc0, !PT ;  /* 0x7fffffff00ff7812 */ /* 0x000fda000780c0ff */
[----:B------:R-:W-:Y:S01]  /*1290*/  @!P0 MOV R2, R0 ;  /* 0x0000000000028202 */ /* 0x000fe20000000f00 */
        /* <DEDUP_REMOVED lines=8> */
[----:B------:R-:W-:Y:S01]  /*1320*/  @!P0 MOV R2, R0 ;  /* 0x0000000000028202 */ /* 0x000fe20000000f00 */
        /* <DEDUP_REMOVED lines=9> */
.L_x_39:
[----:B------:R-:W-:Y:S01]  /*13c0*/  HFMA2 R3, -RZ, RZ, 0, 0 ;  /* 0x00000000ff037431 */ /* 0x000fe200000001ff */
[----:B------:R-:W-:Y:S01]  /*13d0*/  MOV R0, R2 ;  /* 0x0000000200007202 */ /* 0x000fe20000000f00 */
[----:B------:R-:W-:-:S04]  /*13e0*/  IMAD.MOV.U32 R2, RZ, RZ, R4 ;  /* 0x000000ffff027224 */ /* 0x000fc800078e0004 */
[----:B------:R-:W-:Y:S05]  /*13f0*/  RET.REL.NODEC R2 `(_Z14softmax_kernelPKfS0_PfiiiS1_S1_) ;  /* 0xffffffec02007950 */ /* 0x000fea0003c3ffff */
        .weak           $__internal_3_$__cuda_sm3x_div_rn_noftz_f32_slowpath
        .type           $__internal_3_$__cuda_sm3x_div_rn_noftz_f32_slowpath,@function
        .size           $__internal_3_$__cuda_sm3x_div_rn_noftz_f32_slowpath,(.L_x_55 - $__internal_3_$__cuda_sm3x_div_rn_noftz_f32_slowpath)
$__internal_3_$__cuda_sm3x_div_rn_noftz_f32_slowpath:
[----:B------:R-:W-:Y:S01]  /*1400*/  SHF.R.U32.HI R5, RZ, 0x17, R3 ;  /* 0x00000017ff057819 */ /* 0x000fe20000011603 */
[----:B------:R-:W-:Y:S01]  /*1410*/  BSSY.RECONVERGENT B1, `(.L_x_40) ;  /* 0x0000062000017945 */ /* 0x000fe20003800200 */
[----:B------:R-:W-:Y:S02]  /*1420*/  SHF.R.U32.HI R4, RZ, 0x17, R0 ;  /* 0x00000017ff047819 */ /* 0x000fe40000011600 */
[----:B------:R-:W-:Y:S02]  /*1430*/  LOP3.LUT R12, R5, 0xff, RZ, 0xc0, !PT ;  /* 0x000000ff050c7812 */ /* 0x000fe400078ec0ff */
[----:B------:R-:W-:Y:S02]  /*1440*/  LOP3.LUT R9, R4, 0xff, RZ, 0xc0, !PT ;  /* 0x000000ff04097812 */ /* 0x000fe400078ec0ff */
[----:B------:R-:W-:-:S03]  /*1450*/  IADD3 R7, PT, PT, R12, -0x1, RZ ;  /* 0xffffffff0c077810 */ /* 0x000fc60007ffe0ff */
[----:B------:R-:W-:Y:S01]  /*1460*/  VIADD R5, R9, 0xffffffff ;  /* 0xffffffff09057836 */ /* 0x000fe20000000000 */
[----:B------:R-:W-:-:S04]  /*1470*/  ISETP.GT.U32.AND P0, PT, R7, 0xfd, PT ;  /* 0x000000fd0700780c */ /* 0x000fc80003f04070 */
[----:B------:R-:W-:-:S13]  /*1480*/  ISETP.GT.U32.OR P0, PT, R5, 0xfd, P0 ;  /* 0x000000fd0500780c */ /* 0x000fda0000704470 */
[----:B------:R-:W-:Y:S01]  /*1490*/  @!P0 MOV R4, RZ ;  /* 0x000000ff00048202 */ /* 0x000fe20000000f00 */
        /* <DEDUP_REMOVED lines=19> */
[----:B------:R-:W-:Y:S01]  /*15d0*/  @P0 MOV R4, RZ ;  /* 0x000000ff00040202 */ /* 0x000fe20000000f00 */
[----:B------:R-:W-:Y:S02]  /*15e0*/  @!P0 IMAD.MOV.U32 R4, RZ, RZ, -0x40 ;  /* 0xffffffc0ff048424 */ /* 0x000fe400078e00ff */
[----:B------:R-:W-:Y:S01]  /*15f0*/  @!P0 FFMA R0, R0, 1.84467440737095516160e+19, RZ ;  /* 0x5f80000000008823 */ /* 0x000fe200000000ff */
[----:B------:R-:W-:Y:S02]  /*1600*/  @!P1 FFMA R3, R3, 1.84467440737095516160e+19, RZ ;  /* 0x5f80000003039823 */ /* 0x000fe400000000ff */
[----:B------:R-:W-:-:S07]  /*1610*/  @!P1 IADD3 R4, PT, PT, R4, 0x40, RZ ;  /* 0x0000004004049810 */ /* 0x000fce0007ffe0ff */
.L_x_41:
[----:B------:R-:W-:Y:S01]  /*1620*/  LEA R8, R12, 0xc0800000, 0x17 ;  /* 0xc08000000c087811 */ /* 0x000fe200078eb8ff */
[----:B------:R-:W-:Y:S03]  /*1630*/  BSSY.RECONVERGENT B2, `(.L_x_46) ;  /* 0x0000036000027945 */ /* 0x000fe60003800200 */
[----:B------:R-:W-:Y:S01]  /*1640*/  IADD3 R8, PT, PT, -R8, R3, RZ ;  /* 0x0000000308087210 */ /* 0x000fe20007ffe1ff */
[----:B------:R-:W-:-:S03]  /*1650*/  VIADD R3, R9, 0xffffff81 ;  /* 0xffffff8109037836 */ /* 0x000fc60000000000 */
        /* <DEDUP_REMOVED lines=13> */
[----:B------:R-:W-:-:S04]  /*1730*/  LOP3.LUT R3, R3, 0xff, RZ, 0xc0, !PT ;  /* 0x000000ff03037812 */ /* 0x000fc800078ec0ff */
[----:B------:R-:W-:-:S05]  /*1740*/  IADD3 R7, PT, PT, R3, R5, RZ ;  /* 0x0000000503077210 */ /* 0x000fca0007ffe0ff */
        /* <DEDUP_REMOVED lines=16> */
[----:B------:R-:W-:Y:S02]  /*1850*/  ISETP.NE.AND P1, PT, R7, RZ, PT ;  /* 0x000000ff0700720c */ /* 0x000fe40003f25270 */
[----:B------:R-:W-:Y:S02]  /*1860*/  LOP3.LUT R5, R5, 0x800000, RZ, 0xfc, !PT ;  /* 0x0080000005057812 */ /* 0x000fe400078efcff */
[----:B------:R-:W-:-:S02]  /*1870*/  IADD3 R7, PT, PT, -R7, RZ, RZ ;  /* 0x000000ff07077210 */ /* 0x000fc40007ffe1ff */
[----:B------:R-:W-:Y:S02]  /*1880*/  SHF.L.U32 R8, R5, R8, RZ ;  /* 0x0000000805087219 */ /* 0x000fe400000006ff */
[----:B------:R-:W-:Y:S02]  /*1890*/  FSETP.NEU.FTZ.AND P0, PT, R3, R4, PT ;  /* 0x000000040300720b */ /* 0x000fe40003f1d000 */
[----:B------:R-:W-:Y:S02]  /*18a0*/  SEL R4, R7, RZ, P2 ;  /* 0x000000ff07047207 */ /* 0x000fe40001000000 */
[----:B------:R-:W-:Y:S02]  /*18b0*/  ISETP.NE.AND P1, PT, R8, RZ, P1 ;  /* 0x000000ff0800720c */ /* 0x000fe40000f25270 */
[----:B------:R-:W-:Y:S02]  /*18c0*/  SHF.R.U32.HI R4, RZ, R4, R5 ;  /* 0x00000004ff047219 */ /* 0x000fe40000011605 */
[----:B------:R-:W-:-:S02]  /*18d0*/  PLOP3.LUT P0, PT, P0, P1, PT, 0xf8, 0x8f ;  /* 0x00000000008f781c */ /* 0x000fc40000703f70 */
[----:B------:R-:W-:Y:S02]  /*18e0*/  SHF.R.U32.HI R8, RZ, 0x1, R4 ;  /* 0x00000001ff087819 */ /* 0x000fe40000011604 */
[----:B------:R-:W-:-:S04]  /*18f0*/  SEL R3, RZ, 0x1, !P0 ;  /* 0x00000001ff037807 */ /* 0x000fc80004000000 */
[----:B------:R-:W-:-:S04]  /*1900*/  LOP3.LUT R3, R3, 0x1, R8, 0xf8, !PT ;  /* 0x0000000103037812 */ /* 0x000fc800078ef808 */
[----:B------:R-:W-:-:S05]  /*1910*/  LOP3.LUT R3, R3, R4, RZ, 0xc0, !PT ;  /* 0x0000000403037212 */ /* 0x000fca00078ec0ff */
[----:B------:R-:W-:-:S05]  /*1920*/  IMAD.IADD R3, R8, 0x1, R3 ;  /* 0x0000000108037824 */ /* 0x000fca00078e0203 */
[----:B------:R-:W-:Y:S01]  /*1930*/  LOP3.LUT R0, R3, R0, RZ, 0xfc, !PT ;  /* 0x0000000003007212 */ /* 0x000fe200078efcff */
[----:B------:R-:W-:Y:S06]  /*1940*/  BRA `(.L_x_49) ;  /* 0x0000000000107947 */ /* 0x000fec0003800000 */
.L_x_48:
[----:B------:R-:W-:-:S04]  /*1950*/  LOP3.LUT R0, R0, 0x80000000, RZ, 0xc0, !PT ;  /* 0x8000000000007812 */ /* 0x000fc800078ec0ff */
[----:B------:R-:W-:Y:S01]  /*1960*/  LOP3.LUT R0, R0, 0x7f800000, RZ, 0xfc, !PT ;  /* 0x7f80000000007812 */ /* 0x000fe200078efcff */
[----:B------:R-:W-:Y:S06]  /*1970*/  BRA `(.L_x_49) ;  /* 0x0000000000047947 */ /* 0x000fec0003800000 */
.L_x_47:
[----:B------:R-:W-:-:S07]  /*1980*/  LEA R0, R5, R0, 0x17 ;  /* 0x0000000005007211 */ /* 0x000fce00078eb8ff */
.L_x_49:
[----:B------:R-:W-:Y:S05]  /*1990*/  BSYNC.RECONVERGENT B2 ;  /* 0x0000000000027941 */ /* 0x000fea0003800200 */
.L_x_46:
[----:B------:R-:W-:Y:S05]  /*19a0*/  BRA `(.L_x_50) ;  /* 0x0000000000207947 */ /* 0x000fea0003800000 */
.L_x_45:
[----:B------:R-:W-:-:S04]  /*19b0*/  LOP3.LUT R0, R3, 0x80000000, R0, 0x48, !PT ;  /* 0x8000000003007812 */ /* 0x000fc800078e4800 */
[----:B------:R-:W-:Y:S01]  /*19c0*/  LOP3.LUT R0, R0, 0x7f800000, RZ, 0xfc, !PT ;  /* 0x7f80000000007812 */ /* 0x000fe200078efcff */
[----:B------:R-:W-:Y:S06]  /*19d0*/  BRA `(.L_x_50) ;  /* 0x0000000000147947 */ /* 0x000fec0003800000 */
.L_x_44:
[----:B------:R-:W-:Y:S01]  /*19e0*/  LOP3.LUT R0, R3, 0x80000000, R0, 0x48, !PT ;  /* 0x8000000003007812 */ /* 0x000fe200078e4800 */
[----:B------:R-:W-:Y:S06]  /*19f0*/  BRA `(.L_x_50) ;  /* 0x00000000000c7947 */ /* 0x000fec0003800000 */
.L_x_43:
[----:B------:R-:W0:Y:S01]  /*1a00*/  MUFU.RSQ R0, -QNAN ;  /* 0xffc0000000007908 */ /* 0x000e220000001400 */
[----:B------:R-:W-:Y:S05]  /*1a10*/  BRA `(.L_x_50) ;  /* 0x0000000000047947 */ /* 0x000fea0003800000 */
.L_x_42:
[----:B------:R-:W-:-:S07]  /*1a20*/  FADD.FTZ R0, R0, R3 ;  /* 0x0000000300007221 */ /* 0x000fce0000010000 */
.L_x_50:
[----:B------:R-:W-:Y:S05]  /*1a30*/  BSYNC.RECONVERGENT B1 ;  /* 0x0000000000017941 */ /* 0x000fea0003800200 */
.L_x_40:
[----:B------:R-:W-:-:S04]  /*1a40*/  HFMA2 R3, -RZ, RZ, 0, 0 ;  /* 0x00000000ff037431 */ /* 0x000fc800000001ff */
[----:B0-----:R-:W-:Y:S05]  /*1a50*/  RET.REL.NODEC R2 `(_Z14softmax_kernelPKfS0_PfiiiS1_S1_) ;  /* 0xffffffe402687950 */ /* 0x001fea0003c3ffff */
.L_x_51:
        /* <DEDUP_REMOVED lines=10> */
.L_x_55:


//--------------------- .nv.shared._Z12mutal_kernelPKfS0_Pfiii --------------------------
	.section	.nv.shared._Z12mutal_kernelPKfS0_Pfiii,"aw",@nobits
	.sectionflags	@""
	.align	4
.nv.shared._Z12mutal_kernelPKfS0_Pfiii:
	.zero		4096


//--------------------- .nv.shared.reserved.0     --------------------------
	.section	.nv.shared.reserved.0,"aw",@nobits
	.weak		__nv_reservedSMEM_offset_0_alias
	.size		__nv_reservedSMEM_offset_0_alias, 0, 64
	.other		__nv_reservedSMEM_offset_0_alias,@"STO_CUDA_RESERVED_SHARED STV_DEFAULT"
__nv_reservedSMEM_offset_0_alias:
	.zero		0
	.zero		64


//--------------------- .nv.shared._Z14softmax_kernelPKfS0_PfiiiS1_S1_ --------------------------
	.section	.nv.shared._Z14softmax_kernelPKfS0_PfiiiS1_S1_,"aw",@nobits
	.sectionflags	@""
	.align	4
.nv.shared._Z14softmax_kernelPKfS0_PfiiiS1_S1_:
	.zero		4096


//--------------------- .nv.constant0._Z12mutal_kernelPKfS0_Pfiii --------------------------
	.section	.nv.constant0._Z12mutal_kernelPKfS0_Pfiii,"a",@progbits
	.sectionflags	@""
	.align	4
.nv.constant0._Z12mutal_kernelPKfS0_Pfiii:
	.zero		932


//--------------------- .nv.constant0._Z14softmax_kernelPKfS0_PfiiiS1_S1_ --------------------------
	.section	.nv.constant0._Z14softmax_kernelPKfS0_PfiiiS1_S1_,"a",@progbits
	.sectionflags	@""
	.align	4
.nv.constant0._Z14softmax_kernelPKfS0_PfiiiS1_S1_:
	.zero		952


//--------------------- SYMBOLS --------------------------

	.type		.nv.reservedSmem.offset0,@object
	.size		.nv.reservedSmem.offset0,0x4
	.type		.nv.reservedSmem.cap,@object
	.size		.nv.reservedSmem.cap,0x4
